//
// Generated by NVIDIA NVVM Compiler
//
// Compiler Build ID: CL-36424714
// Cuda compilation tools, release 13.0, V13.0.88
// Based on NVVM 20.0.0
//

.version 9.0
.target sm_100
.address_size 64

	// .globl	_Z13gaussian_blurPKhPhiiPKfi

.visible .entry _Z13gaussian_blurPKhPhiiPKfi(
	.param .u64 .ptr .align 1 _Z13gaussian_blurPKhPhiiPKfi_param_0,
	.param .u64 .ptr .align 1 _Z13gaussian_blurPKhPhiiPKfi_param_1,
	.param .u32 _Z13gaussian_blurPKhPhiiPKfi_param_2,
	.param .u32 _Z13gaussian_blurPKhPhiiPKfi_param_3,
	.param .u64 .ptr .align 1 _Z13gaussian_blurPKhPhiiPKfi_param_4,
	.param .u32 _Z13gaussian_blurPKhPhiiPKfi_param_5
)
{
	.reg .pred 	%p<13>;
	.reg .b16 	%rs<16>;
	.reg .b32 	%r<131>;
	.reg .b32 	%f<71>;
	.reg .b64 	%rd<47>;

	ld.param.u64 	%rd4, [_Z13gaussian_blurPKhPhiiPKfi_param_0];
	ld.param.u64 	%rd3, [_Z13gaussian_blurPKhPhiiPKfi_param_1];
	ld.param.u32 	%r37, [_Z13gaussian_blurPKhPhiiPKfi_param_2];
	ld.param.u32 	%r35, [_Z13gaussian_blurPKhPhiiPKfi_param_3];
	ld.param.u64 	%rd5, [_Z13gaussian_blurPKhPhiiPKfi_param_4];
	ld.param.u32 	%r36, [_Z13gaussian_blurPKhPhiiPKfi_param_5];
	cvta.to.global.u64 	%rd1, %rd5;
	cvta.to.global.u64 	%rd2, %rd4;
	mov.u32 	%r38, %ctaid.x;
	mov.u32 	%r39, %ntid.x;
	mul.lo.s32 	%r1, %r38, %r39;
	mov.u32 	%r2, %tid.x;
	add.s32 	%r3, %r1, %r2;
	mov.u32 	%r40, %ctaid.y;
	mov.u32 	%r41, %ntid.y;
	mov.u32 	%r42, %tid.y;
	mad.lo.s32 	%r43, %r40, %r41, %r42;
	setp.ge.s32 	%p1, %r3, %r35;
	setp.ge.s32 	%p2, %r43, %r37;
	or.pred  	%p3, %p1, %p2;
	@%p3 bra 	$L__BB0_17;
	shr.u32 	%r44, %r36, 31;
	add.s32 	%r45, %r36, %r44;
	shr.s32 	%r6, %r45, 1;
	neg.s32 	%r5, %r6;
	setp.lt.s32 	%p4, %r6, %r5;
	mov.f32 	%f69, 0f00000000;
	@%p4 bra 	$L__BB0_16;
	add.s32 	%r7, %r37, -1;
	add.s32 	%r8, %r35, -1;
	sub.s32 	%r46, %r6, %r5;
	add.s32 	%r47, %r46, 1;
	and.b32  	%r9, %r47, 7;
	and.b32  	%r10, %r47, 3;
	add.s32 	%r48, %r2, %r5;
	add.s32 	%r11, %r48, %r1;
	and.b32  	%r49, %r47, -8;
	neg.s32 	%r12, %r49;
	mov.f32 	%f69, 0f00000000;
	mov.u32 	%r123, %r5;
$L__BB0_3:
	mov.u32 	%r13, %r123;
	sub.s32 	%r50, %r6, %r5;
	setp.lt.u32 	%p5, %r50, 7;
	add.s32 	%r51, %r13, %r43;
	max.s32 	%r52, %r51, 0;
	min.s32 	%r53, %r52, %r7;
	mul.lo.s32 	%r14, %r53, %r35;
	add.s32 	%r54, %r13, %r6;
	mul.lo.s32 	%r15, %r54, %r36;
	add.s32 	%r16, %r15, %r6;
	mov.u32 	%r129, %r5;
	@%p5 bra 	$L__BB0_7;
	add.s32 	%r127, %r5, 3;
	add.s32 	%r55, %r5, %r6;
	add.s32 	%r125, %r55, %r15;
	mov.u32 	%r124, %r12;
	mov.u32 	%r126, %r11;
$L__BB0_5:
	.pragma "nounroll";
	max.s32 	%r56, %r126, 0;
	min.s32 	%r57, %r56, %r8;
	add.s32 	%r58, %r57, %r14;
	cvt.s64.s32 	%rd6, %r58;
	add.s64 	%rd7, %rd2, %rd6;
	ld.global.u8 	%rs1, [%rd7];
	cvt.rn.f32.u16 	%f18, %rs1;
	mul.wide.s32 	%rd8, %r125, 4;
	add.s64 	%rd9, %rd1, %rd8;
	ld.global.f32 	%f19, [%rd9];
	fma.rn.f32 	%f20, %f19, %f18, %f69;
	add.s32 	%r59, %r126, 1;
	max.s32 	%r60, %r59, 0;
	min.s32 	%r61, %r60, %r8;
	add.s32 	%r62, %r61, %r14;
	cvt.s64.s32 	%rd10, %r62;
	add.s64 	%rd11, %rd2, %rd10;
	ld.global.u8 	%rs2, [%rd11];
	cvt.rn.f32.u16 	%f21, %rs2;
	ld.global.f32 	%f22, [%rd9+4];
	fma.rn.f32 	%f23, %f22, %f21, %f20;
	add.s32 	%r63, %r126, 2;
	max.s32 	%r64, %r63, 0;
	min.s32 	%r65, %r64, %r8;
	add.s32 	%r66, %r65, %r14;
	cvt.s64.s32 	%rd12, %r66;
	add.s64 	%rd13, %rd2, %rd12;
	ld.global.u8 	%rs3, [%rd13];
	cvt.rn.f32.u16 	%f24, %rs3;
	ld.global.f32 	%f25, [%rd9+8];
	fma.rn.f32 	%f26, %f25, %f24, %f23;
	add.s32 	%r67, %r126, 3;
	max.s32 	%r68, %r67, 0;
	min.s32 	%r69, %r68, %r8;
	add.s32 	%r70, %r69, %r14;
	cvt.s64.s32 	%rd14, %r70;
	add.s64 	%rd15, %rd2, %rd14;
	ld.global.u8 	%rs4, [%rd15];
	cvt.rn.f32.u16 	%f27, %rs4;
	ld.global.f32 	%f28, [%rd9+12];
	fma.rn.f32 	%f29, %f28, %f27, %f26;
	add.s32 	%r71, %r126, 4;
	max.s32 	%r72, %r71, 0;
	min.s32 	%r73, %r72, %r8;
	add.s32 	%r74, %r73, %r14;
	cvt.s64.s32 	%rd16, %r74;
	add.s64 	%rd17, %rd2, %rd16;
	ld.global.u8 	%rs5, [%rd17];
	cvt.rn.f32.u16 	%f30, %rs5;
	ld.global.f32 	%f31, [%rd9+16];
	fma.rn.f32 	%f32, %f31, %f30, %f29;
	add.s32 	%r75, %r126, 5;
	max.s32 	%r76, %r75, 0;
	min.s32 	%r77, %r76, %r8;
	add.s32 	%r78, %r77, %r14;
	cvt.s64.s32 	%rd18, %r78;
	add.s64 	%rd19, %rd2, %rd18;
	ld.global.u8 	%rs6, [%rd19];
	cvt.rn.f32.u16 	%f33, %rs6;
	ld.global.f32 	%f34, [%rd9+20];
	fma.rn.f32 	%f35, %f34, %f33, %f32;
	add.s32 	%r79, %r126, 6;
	max.s32 	%r80, %r79, 0;
	min.s32 	%r81, %r80, %r8;
	add.s32 	%r82, %r81, %r14;
	cvt.s64.s32 	%rd20, %r82;
	add.s64 	%rd21, %rd2, %rd20;
	ld.global.u8 	%rs7, [%rd21];
	cvt.rn.f32.u16 	%f36, %rs7;
	ld.global.f32 	%f37, [%rd9+24];
	fma.rn.f32 	%f38, %f37, %f36, %f35;
	add.s32 	%r83, %r126, 7;
	max.s32 	%r84, %r83, 0;
	min.s32 	%r85, %r84, %r8;
	add.s32 	%r86, %r85, %r14;
	cvt.s64.s32 	%rd22, %r86;
	add.s64 	%rd23, %rd2, %rd22;
	ld.global.u8 	%rs8, [%rd23];
	cvt.rn.f32.u16 	%f39, %rs8;
	ld.global.f32 	%f40, [%rd9+28];
	fma.rn.f32 	%f69, %f40, %f39, %f38;
	add.s32 	%r127, %r127, 8;
	add.s32 	%r126, %r126, 8;
	add.s32 	%r125, %r125, 8;
	add.s32 	%r124, %r124, 8;
	setp.ne.s32 	%p6, %r124, 0;
	@%p6 bra 	$L__BB0_5;
	add.s32 	%r129, %r127, -3;
$L__BB0_7:
	setp.eq.s32 	%p7, %r9, 0;
	@%p7 bra 	$L__BB0_15;
	add.s32 	%r87, %r9, -1;
	setp.lt.u32 	%p8, %r87, 3;
	@%p8 bra 	$L__BB0_10;
	add.s32 	%r88, %r129, %r3;
	max.s32 	%r89, %r88, 0;
	min.s32 	%r90, %r89, %r8;
	add.s32 	%r91, %r90, %r14;
	cvt.s64.s32 	%rd24, %r91;
	add.s64 	%rd25, %rd2, %rd24;
	ld.global.u8 	%rs9, [%rd25];
	cvt.rn.f32.u16 	%f42, %rs9;
	add.s32 	%r92, %r16, %r129;
	mul.wide.s32 	%rd26, %r92, 4;
	add.s64 	%rd27, %rd1, %rd26;
	ld.global.f32 	%f43, [%rd27];
	fma.rn.f32 	%f44, %f43, %f42, %f69;
	add.s32 	%r93, %r88, 1;
	max.s32 	%r94, %r93, 0;
	min.s32 	%r95, %r94, %r8;
	add.s32 	%r96, %r95, %r14;
	cvt.s64.s32 	%rd28, %r96;
	add.s64 	%rd29, %rd2, %rd28;
	ld.global.u8 	%rs10, [%rd29];
	cvt.rn.f32.u16 	%f45, %rs10;
	ld.global.f32 	%f46, [%rd27+4];
	fma.rn.f32 	%f47, %f46, %f45, %f44;
	add.s32 	%r97, %r88, 2;
	max.s32 	%r98, %r97, 0;
	min.s32 	%r99, %r98, %r8;
	add.s32 	%r100, %r99, %r14;
	cvt.s64.s32 	%rd30, %r100;
	add.s64 	%rd31, %rd2, %rd30;
	ld.global.u8 	%rs11, [%rd31];
	cvt.rn.f32.u16 	%f48, %rs11;
	ld.global.f32 	%f49, [%rd27+8];
	fma.rn.f32 	%f50, %f49, %f48, %f47;
	add.s32 	%r101, %r88, 3;
	max.s32 	%r102, %r101, 0;
	min.s32 	%r103, %r102, %r8;
	add.s32 	%r104, %r103, %r14;
	cvt.s64.s32 	%rd32, %r104;
	add.s64 	%rd33, %rd2, %rd32;
	ld.global.u8 	%rs12, [%rd33];
	cvt.rn.f32.u16 	%f51, %rs12;
	ld.global.f32 	%f52, [%rd27+12];
	fma.rn.f32 	%f69, %f52, %f51, %f50;
	add.s32 	%r129, %r129, 4;
$L__BB0_10:
	setp.eq.s32 	%p9, %r10, 0;
	@%p9 bra 	$L__BB0_15;
	setp.eq.s32 	%p10, %r10, 1;
	@%p10 bra 	$L__BB0_13;
	add.s32 	%r105, %r129, %r3;
	max.s32 	%r106, %r105, 0;
	min.s32 	%r107, %r106, %r8;
	add.s32 	%r108, %r107, %r14;
	cvt.s64.s32 	%rd34, %r108;
	add.s64 	%rd35, %rd2, %rd34;
	ld.global.u8 	%rs13, [%rd35];
	cvt.rn.f32.u16 	%f54, %rs13;
	add.s32 	%r109, %r16, %r129;
	mul.wide.s32 	%rd36, %r109, 4;
	add.s64 	%rd37, %rd1, %rd36;
	ld.global.f32 	%f55, [%rd37];
	fma.rn.f32 	%f56, %f55, %f54, %f69;
	add.s32 	%r110, %r105, 1;
	max.s32 	%r111, %r110, 0;
	min.s32 	%r112, %r111, %r8;
	add.s32 	%r113, %r112, %r14;
	cvt.s64.s32 	%rd38, %r113;
	add.s64 	%rd39, %rd2, %rd38;
	ld.global.u8 	%rs14, [%rd39];
	cvt.rn.f32.u16 	%f57, %rs14;
	ld.global.f32 	%f58, [%rd37+4];
	fma.rn.f32 	%f69, %f58, %f57, %f56;
	add.s32 	%r129, %r129, 2;
$L__BB0_13:
	sub.s32 	%r114, %r6, %r5;
	and.b32  	%r115, %r114, 1;
	setp.eq.b32 	%p11, %r115, 1;
	@%p11 bra 	$L__BB0_15;
	add.s32 	%r116, %r129, %r3;
	max.s32 	%r117, %r116, 0;
	min.s32 	%r118, %r117, %r8;
	add.s32 	%r119, %r118, %r14;
	cvt.s64.s32 	%rd40, %r119;
	add.s64 	%rd41, %rd2, %rd40;
	ld.global.u8 	%rs15, [%rd41];
	cvt.rn.f32.u16 	%f59, %rs15;
	add.s32 	%r120, %r16, %r129;
	mul.wide.s32 	%rd42, %r120, 4;
	add.s64 	%rd43, %rd1, %rd42;
	ld.global.f32 	%f60, [%rd43];
	fma.rn.f32 	%f69, %f60, %f59, %f69;
$L__BB0_15:
	add.s32 	%r123, %r13, 1;
	setp.ne.s32 	%p12, %r13, %r6;
	@%p12 bra 	$L__BB0_3;
$L__BB0_16:
	cvt.rzi.u32.f32 	%r121, %f69;
	mad.lo.s32 	%r122, %r35, %r43, %r3;
	cvt.s64.s32 	%rd44, %r122;
	cvta.to.global.u64 	%rd45, %rd3;
	add.s64 	%rd46, %rd45, %rd44;
	st.global.u8 	[%rd46], %r121;
$L__BB0_17:
	ret;

}
	// .globl	_Z16separateChannelsPK6uchar4iiPhS2_S2_
.visible .entry _Z16separateChannelsPK6uchar4iiPhS2_S2_(
	.param .u64 .ptr .align 1 _Z16separateChannelsPK6uchar4iiPhS2_S2__param_0,
	.param .u32 _Z16separateChannelsPK6uchar4iiPhS2_S2__param_1,
	.param .u32 _Z16separateChannelsPK6uchar4iiPhS2_S2__param_2,
	.param .u64 .ptr .align 1 _Z16separateChannelsPK6uchar4iiPhS2_S2__param_3,
	.param .u64 .ptr .align 1 _Z16separateChannelsPK6uchar4iiPhS2_S2__param_4,
	.param .u64 .ptr .align 1 _Z16separateChannelsPK6uchar4iiPhS2_S2__param_5
)
{
	.reg .pred 	%p<4>;
	.reg .b16 	%rs<4>;
	.reg .b32 	%r<14>;
	.reg .b64 	%rd<15>;

	ld.param.u64 	%rd1, [_Z16separateChannelsPK6uchar4iiPhS2_S2__param_0];
	ld.param.u32 	%r4, [_Z16separateChannelsPK6uchar4iiPhS2_S2__param_1];
	ld.param.u32 	%r3, [_Z16separateChannelsPK6uchar4iiPhS2_S2__param_2];
	ld.param.u64 	%rd2, [_Z16separateChannelsPK6uchar4iiPhS2_S2__param_3];
	ld.param.u64 	%rd3, [_Z16separateChannelsPK6uchar4iiPhS2_S2__param_4];
	ld.param.u64 	%rd4, [_Z16separateChannelsPK6uchar4iiPhS2_S2__param_5];
	mov.u32 	%r6, %ntid.x;
	mov.u32 	%r7, %ctaid.x;
	mov.u32 	%r8, %tid.x;
	mad.lo.s32 	%r1, %r6, %r7, %r8;
	mov.u32 	%r9, %ntid.y;
	mov.u32 	%r10, %ctaid.y;
	mov.u32 	%r11, %tid.y;
	mad.lo.s32 	%r12, %r9, %r10, %r11;
	setp.ge.s32 	%p1, %r1, %r3;
	setp.ge.s32 	%p2, %r12, %r4;
	or.pred  	%p3, %p1, %p2;
	@%p3 bra 	$L__BB1_2;
	cvta.to.global.u64 	%rd5, %rd1;
	cvta.to.global.u64 	%rd6, %rd2;
	cvta.to.global.u64 	%rd7, %rd3;
	cvta.to.global.u64 	%rd8, %rd4;
	mad.lo.s32 	%r13, %r3, %r12, %r1;
	cvt.s64.s32 	%rd9, %r13;
	mul.wide.s32 	%rd10, %r13, 4;
	add.s64 	%rd11, %rd5, %rd10;
	ld.global.u8 	%rs1, [%rd11];
	add.s64 	%rd12, %rd6, %rd9;
	st.global.u8 	[%rd12], %rs1;
	ld.global.u8 	%rs2, [%rd11+1];
	add.s64 	%rd13, %rd7, %rd9;
	st.global.u8 	[%rd13], %rs2;
	ld.global.u8 	%rs3, [%rd11+2];
	add.s64 	%rd14, %rd8, %rd9;
	st.global.u8 	[%rd14], %rs3;
$L__BB1_2:
	ret;

}
	// .globl	_Z17recombineChannelsPKhS0_S0_P6uchar4ii
.visible .entry _Z17recombineChannelsPKhS0_S0_P6uchar4ii(
	.param .u64 .ptr .align 1 _Z17recombineChannelsPKhS0_S0_P6uchar4ii_param_0,
	.param .u64 .ptr .align 1 _Z17recombineChannelsPKhS0_S0_P6uchar4ii_param_1,
	.param .u64 .ptr .align 1 _Z17recombineChannelsPKhS0_S0_P6uchar4ii_param_2,
	.param .u64 .ptr .align 1 _Z17recombineChannelsPKhS0_S0_P6uchar4ii_param_3,
	.param .u32 _Z17recombineChannelsPKhS0_S0_P6uchar4ii_param_4,
	.param .u32 _Z17recombineChannelsPKhS0_S0_P6uchar4ii_param_5
)
{
	.reg .pred 	%p<4>;
	.reg .b32 	%r<20>;
	.reg .b64 	%rd<15>;

	ld.param.u64 	%rd1, [_Z17recombineChannelsPKhS0_S0_P6uchar4ii_param_0];
	ld.param.u64 	%rd2, [_Z17recombineChannelsPKhS0_S0_P6uchar4ii_param_1];
	ld.param.u64 	%rd3, [_Z17recombineChannelsPKhS0_S0_P6uchar4ii_param_2];
	ld.param.u64 	%rd4, [_Z17recombineChannelsPKhS0_S0_P6uchar4ii_param_3];
	ld.param.u32 	%r2, [_Z17recombineChannelsPKhS0_S0_P6uchar4ii_param_4];
	ld.param.u32 	%r4, [_Z17recombineChannelsPKhS0_S0_P6uchar4ii_param_5];
	mov.u32 	%r5, %ctaid.x;
	mov.u32 	%r6, %ntid.x;
	mov.u32 	%r7, %tid.x;
	mad.lo.s32 	%r8, %r5, %r6, %r7;
	mov.u32 	%r9, %ctaid.y;
	mov.u32 	%r10, %ntid.y;
	mov.u32 	%r11, %tid.y;
	mad.lo.s32 	%r12, %r9, %r10, %r11;
	mad.lo.s32 	%r1, %r4, %r12, %r8;
	setp.ge.s32 	%p1, %r8, %r4;
	setp.ge.s32 	%p2, %r12, %r2;
	or.pred  	%p3, %p1, %p2;
	@%p3 bra 	$L__BB2_2;
	cvta.to.global.u64 	%rd5, %rd1;
	cvta.to.global.u64 	%rd6, %rd2;
	cvta.to.global.u64 	%rd7, %rd3;
	cvta.to.global.u64 	%rd8, %rd4;
	cvt.s64.s32 	%rd9, %r1;
	add.s64 	%rd10, %rd5, %rd9;
	add.s64 	%rd11, %rd6, %rd9;
	add.s64 	%rd12, %rd7, %rd9;
	mul.wide.s32 	%rd13, %r1, 4;
	add.s64 	%rd14, %rd8, %rd13;
	ld.global.u8 	%r14, [%rd11];
	ld.global.u8 	%r15, [%rd10];
	prmt.b32 	%r16, %r15, %r14, 0x3340U;
	ld.global.u8 	%r17, [%rd12];
	prmt.b32 	%r18, %r17, 65535, 0x3340U;
	prmt.b32 	%r19, %r16, %r18, 0x5410U;
	st.global.u32 	[%rd14], %r19;
$L__BB2_2:
	ret;

}


// ===== COMPILED SASS (sm_100) =====

	.target	sm_100

	.elftype	@"ET_EXEC"


//--------------------- .note.nv.tkinfo           --------------------------
	.section	.note.nv.tkinfo,"",@"SHT_NOTE"
	.sectionflags	@"SHF_NOTE_NV_TKINFO"
	.tkinfo
        /*0018*/ 	.word	0x00000002
        /*0030*/ 	.string	""
        /*0030*/ 	.string	"ptxas"
        /*0030*/ 	.string	"Cuda compilation tools, release 13.0, V13.0.88"
        /*0030*/ 	.string	"Build cuda_13.0.r13.0/compiler.36424714_0"
        /*0030*/ 	.string	"-arch sm_100 -m 64 "



//--------------------- .note.nv.cuinfo           --------------------------
	.section	.note.nv.cuinfo,"",@"SHT_NOTE"
	.sectionflags	@"SHF_NOTE_NV_CUINFO"
        /*0018*/ 	.short	0x0002
        /*001a*/ 	.short	0x0064
        /*001c*/ 	.short	0x0082
	.zero		2


//--------------------- .nv.info                  --------------------------
	.section	.nv.info,"",@"SHT_CUDA_INFO"
	.align	4


	//----- nvinfo : EIATTR_REGCOUNT
	.align		4
        /*0000*/ 	.byte	0x04, 0x2f
        /*0002*/ 	.short	(.L_1 - .L_0)
	.align		4
.L_0:
        /*0004*/ 	.word	index@(_Z13gaussian_blurPKhPhiiPKfi)
        /*0008*/ 	.word	0x00000020


	//----- nvinfo : EIATTR_FRAME_SIZE
	.align		4
.L_1:
        /*000c*/ 	.byte	0x04, 0x11
        /*000e*/ 	.short	(.L_3 - .L_2)
	.align		4
.L_2:
        /*0010*/ 	.word	index@(_Z13gaussian_blurPKhPhiiPKfi)
        /*0014*/ 	.word	0x00000000


	//----- nvinfo : EIATTR_REGCOUNT
	.align		4
.L_3:
        /*0018*/ 	.byte	0x04, 0x2f
        /*001a*/ 	.short	(.L_5 - .L_4)
	.align		4
.L_4:
        /*001c*/ 	.word	index@(_Z16separateChannelsPK6uchar4iiPhS2_S2_)
        /*0020*/ 	.word	0x00000012


	//----- nvinfo : EIATTR_FRAME_SIZE
	.align		4
.L_5:
        /*0024*/ 	.byte	0x04, 0x11
        /*0026*/ 	.short	(.L_7 - .L_6)
	.align		4
.L_6:
        /*0028*/ 	.word	index@(_Z16separateChannelsPK6uchar4iiPhS2_S2_)
        /*002c*/ 	.word	0x00000000


	//----- nvinfo : EIATTR_REGCOUNT
	.align		4
.L_7:
        /*0030*/ 	.byte	0x04, 0x2f
        /*0032*/ 	.short	(.L_9 - .L_8)
	.align		4
.L_8:
        /*0034*/ 	.word	index@(_Z17recombineChannelsPKhS0_S0_P6uchar4ii)
        /*0038*/ 	.word	0x00000010


	//----- nvinfo : EIATTR_FRAME_SIZE
	.align		4
.L_9:
        /*003c*/ 	.byte	0x04, 0x11
        /*003e*/ 	.short	(.L_11 - .L_10)
	.align		4
.L_10:
        /*0040*/ 	.word	index@(_Z17recombineChannelsPKhS0_S0_P6uchar4ii)
        /*0044*/ 	.word	0x00000000


	//----- nvinfo : EIATTR_MIN_STACK_SIZE
	.align		4
.L_11:
        /*0048*/ 	.byte	0x04, 0x12
        /*004a*/ 	.short	(.L_13 - .L_12)
	.align		4
.L_12:
        /*004c*/ 	.word	index@(_Z17recombineChannelsPKhS0_S0_P6uchar4ii)
        /*0050*/ 	.word	0x00000000


	//----- nvinfo : EIATTR_MIN_STACK_SIZE
	.align		4
.L_13:
        /*0054*/ 	.byte	0x04, 0x12
        /*0056*/ 	.short	(.L_15 - .L_14)
	.align		4
.L_14:
        /*0058*/ 	.word	index@(_Z16separateChannelsPK6uchar4iiPhS2_S2_)
        /*005c*/ 	.word	0x00000000


	//----- nvinfo : EIATTR_MIN_STACK_SIZE
	.align		4
.L_15:
        /*0060*/ 	.byte	0x04, 0x12
        /*0062*/ 	.short	(.L_17 - .L_16)
	.align		4
.L_16:
        /*0064*/ 	.word	index@(_Z13gaussian_blurPKhPhiiPKfi)
        /*0068*/ 	.word	0x00000000
.L_17:


//--------------------- .nv.compat                --------------------------
	.section	.nv.compat,"",@"SHT_CUDA_COMPAT_INFO"
	.align	4
        /*0000*/ 	.byte	0x02, 0x09, 0x00, 0x00, 0x02, 0x02, 0x01, 0x00, 0x02, 0x05, 0x05, 0x00, 0x03, 0x07, 0x01, 0x01
        /*0010*/ 	.byte	0x02, 0x03, 0x00, 0x00, 0x02, 0x06, 0x01, 0x00, 0x04, 0x0b, 0x08, 0x00, 0x09, 0x00, 0x00, 0x00
        /*0020*/ 	.byte	0x00, 0x00, 0x00, 0x00


//--------------------- .nv.info._Z17recombineChannelsPKhS0_S0_P6uchar4ii --------------------------
	.section	.nv.info._Z17recombineChannelsPKhS0_S0_P6uchar4ii,"",@"SHT_CUDA_INFO"
	.sectionflags	@""
	.align	4


	//----- nvinfo : EIATTR_CUDA_API_VERSION
	.align		4
        /*0000*/ 	.byte	0x04, 0x37
        /*0002*/ 	.short	(.L_19 - .L_18)
.L_18:
        /*0004*/ 	.word	0x00000082


	//----- nvinfo : EIATTR_KPARAM_INFO
	.align		4
.L_19:
        /*0008*/ 	.byte	0x04, 0x17
        /*000a*/ 	.short	(.L_21 - .L_20)
.L_20:
        /*000c*/ 	.word	0x00000000
        /*0010*/ 	.short	0x0005
        /*0012*/ 	.short	0x0024
        /*0014*/ 	.byte	0x00, 0xf0, 0x11, 0x00


	//----- nvinfo : EIATTR_KPARAM_INFO
	.align		4
.L_21:
        /*0018*/ 	.byte	0x04, 0x17
        /*001a*/ 	.short	(.L_23 - .L_22)
.L_22:
        /*001c*/ 	.word	0x00000000
        /*0020*/ 	.short	0x0004
        /*0022*/ 	.short	0x0020
        /*0024*/ 	.byte	0x00, 0xf0, 0x11, 0x00


	//----- nvinfo : EIATTR_KPARAM_INFO
	.align		4
.L_23:
        /*0028*/ 	.byte	0x04, 0x17
        /*002a*/ 	.short	(.L_25 - .L_24)
.L_24:
        /*002c*/ 	.word	0x00000000
        /*0030*/ 	.short	0x0003
        /*0032*/ 	.short	0x0018
        /*0034*/ 	.byte	0x00, 0xf5, 0x21, 0x00


	//----- nvinfo : EIATTR_KPARAM_INFO
	.align		4
.L_25:
        /*0038*/ 	.byte	0x04, 0x17
        /*003a*/ 	.short	(.L_27 - .L_26)
.L_26:
        /*003c*/ 	.word	0x00000000
        /*0040*/ 	.short	0x0002
        /*0042*/ 	.short	0x0010
        /*0044*/ 	.byte	0x00, 0xf5, 0x21, 0x00


	//----- nvinfo : EIATTR_KPARAM_INFO
	.align		4
.L_27:
        /*0048*/ 	.byte	0x04, 0x17
        /*004a*/ 	.short	(.L_29 - .L_28)
.L_28:
        /*004c*/ 	.word	0x00000000
        /*0050*/ 	.short	0x0001
        /*0052*/ 	.short	0x0008
        /*0054*/ 	.byte	0x00, 0xf5, 0x21, 0x00


	//----- nvinfo : EIATTR_KPARAM_INFO
	.align		4
.L_29:
        /*0058*/ 	.byte	0x04, 0x17
        /*005a*/ 	.short	(.L_31 - .L_30)
.L_30:
        /*005c*/ 	.word	0x00000000
        /*0060*/ 	.short	0x0000
        /*0062*/ 	.short	0x0000
        /*0064*/ 	.byte	0x00, 0xf5, 0x21, 0x00


	//----- nvinfo : EIATTR_SPARSE_MMA_MASK
	.align		4
.L_31:
        /*0068*/ 	.byte	0x03, 0x50
        /*006a*/ 	.short	0x0000


	//----- nvinfo : EIATTR_MAXREG_COUNT
	.align		4
        /*006c*/ 	.byte	0x03, 0x1b
        /*006e*/ 	.short	0x00ff


	//----- nvinfo : EIATTR_MERCURY_ISA_VERSION
	.align		4
        /*0070*/ 	.byte	0x03, 0x5f
        /*0072*/ 	.short	0x0101


	//----- nvinfo : EIATTR_VRC_CTA_INIT_COUNT
	.align		4
        /*0074*/ 	.byte	0x02, 0x4a
	.zero		1
	.zero		1


	//----- nvinfo : EIATTR_EXIT_INSTR_OFFSETS
	.align		4
        /*0078*/ 	.byte	0x04, 0x1c
        /*007a*/ 	.short	(.L_33 - .L_32)


	//   ....[0]....
.L_32:
        /*007c*/ 	.word	0x000000d0


	//   ....[1]....
        /*0080*/ 	.word	0x00000230


	//----- nvinfo : EIATTR_CBANK_PARAM_SIZE
	.align		4
.L_33:
        /*0084*/ 	.byte	0x03, 0x19
        /*0086*/ 	.short	0x0028


	//----- nvinfo : EIATTR_PARAM_CBANK
	.align		4
        /*0088*/ 	.byte	0x04, 0x0a
        /*008a*/ 	.short	(.L_35 - .L_34)
	.align		4
.L_34:
        /*008c*/ 	.word	index@(.nv.constant0._Z17recombineChannelsPKhS0_S0_P6uchar4ii)
        /*0090*/ 	.short	0x0380
        /*0092*/ 	.short	0x0028


	//----- nvinfo : EIATTR_SW_WAR
	.align		4
.L_35:
        /*0094*/ 	.byte	0x04, 0x36
        /*0096*/ 	.short	(.L_37 - .L_36)
.L_36:
        /*0098*/ 	.word	0x00000008
.L_37:


//--------------------- .nv.info._Z16separateChannelsPK6uchar4iiPhS2_S2_ --------------------------
	.section	.nv.info._Z16separateChannelsPK6uchar4iiPhS2_S2_,"",@"SHT_CUDA_INFO"
	.sectionflags	@""
	.align	4


	//----- nvinfo : EIATTR_CUDA_API_VERSION
	.align		4
        /*0000*/ 	.byte	0x04, 0x37
        /*0002*/ 	.short	(.L_39 - .L_38)
.L_38:
        /*0004*/ 	.word	0x00000082


	//----- nvinfo : EIATTR_KPARAM_INFO
	.align		4
.L_39:
        /*0008*/ 	.byte	0x04, 0x17
        /*000a*/ 	.short	(.L_41 - .L_40)
.L_40:
        /*000c*/ 	.word	0x00000000
        /*0010*/ 	.short	0x0005
        /*0012*/ 	.short	0x0020
        /*0014*/ 	.byte	0x00, 0xf5, 0x21, 0x00


	//----- nvinfo : EIATTR_KPARAM_INFO
	.align		4
.L_41:
        /*0018*/ 	.byte	0x04, 0x17
        /*001a*/ 	.short	(.L_43 - .L_42)
.L_42:
        /*001c*/ 	.word	0x00000000
        /*0020*/ 	.short	0x0004
        /*0022*/ 	.short	0x0018
        /*0024*/ 	.byte	0x00, 0xf5, 0x21, 0x00


	//----- nvinfo : EIATTR_KPARAM_INFO
	.align		4
.L_43:
        /*0028*/ 	.byte	0x04, 0x17
        /*002a*/ 	.short	(.L_45 - .L_44)
.L_44:
        /*002c*/ 	.word	0x00000000
        /*0030*/ 	.short	0x0003
        /*0032*/ 	.short	0x0010
        /*0034*/ 	.byte	0x00, 0xf5, 0x21, 0x00


	//----- nvinfo : EIATTR_KPARAM_INFO
	.align		4
.L_45:
        /*0038*/ 	.byte	0x04, 0x17
        /*003a*/ 	.short	(.L_47 - .L_46)
.L_46:
        /*003c*/ 	.word	0x00000000
        /*0040*/ 	.short	0x0002
        /*0042*/ 	.short	0x000c
        /*0044*/ 	.byte	0x00, 0xf0, 0x11, 0x00


	//----- nvinfo : EIATTR_KPARAM_INFO
	.align		4
.L_47:
        /*0048*/ 	.byte	0x04, 0x17
        /*004a*/ 	.short	(.L_49 - .L_48)
.L_48:
        /*004c*/ 	.word	0x00000000
        /*0050*/ 	.short	0x0001
        /*0052*/ 	.short	0x0008
        /*0054*/ 	.byte	0x00, 0xf0, 0x11, 0x00


	//----- nvinfo : EIATTR_KPARAM_INFO
	.align		4
.L_49:
        /*0058*/ 	.byte	0x04, 0x17
        /*005a*/ 	.short	(.L_51 - .L_50)
.L_50:
        /*005c*/ 	.word	0x00000000
        /*0060*/ 	.short	0x0000
        /*0062*/ 	.short	0x0000
        /*0064*/ 	.byte	0x00, 0xf5, 0x21, 0x00


	//----- nvinfo : EIATTR_SPARSE_MMA_MASK
	.align		4
.L_51:
        /*0068*/ 	.byte	0x03, 0x50
        /*006a*/ 	.short	0x0000


	//----- nvinfo : EIATTR_MAXREG_COUNT
	.align		4
        /*006c*/ 	.byte	0x03, 0x1b
        /*006e*/ 	.short	0x00ff


	//----- nvinfo : EIATTR_MERCURY_ISA_VERSION
	.align		4
        /*0070*/ 	.byte	0x03, 0x5f
        /*0072*/ 	.short	0x0101


	//----- nvinfo : EIATTR_VRC_CTA_INIT_COUNT
	.align		4
        /*0074*/ 	.byte	0x02, 0x4a
	.zero		1
	.zero		1


	//----- nvinfo : EIATTR_EXIT_INSTR_OFFSETS
	.align		4
        /*0078*/ 	.byte	0x04, 0x1c
        /*007a*/ 	.short	(.L_53 - .L_52)


	//   ....[0]....
.L_52:
        /*007c*/ 	.word	0x000000c0


	//   ....[1]....
        /*0080*/ 	.word	0x00000200


	//----- nvinfo : EIATTR_CBANK_PARAM_SIZE
	.align		4
.L_53:
        /*0084*/ 	.byte	0x03, 0x19
        /*0086*/ 	.short	0x0028


	//----- nvinfo : EIATTR_PARAM_CBANK
	.align		4
        /*0088*/ 	.byte	0x04, 0x0a
        /*008a*/ 	.short	(.L_55 - .L_54)
	.align		4
.L_54:
        /*008c*/ 	.word	index@(.nv.constant0._Z16separateChannelsPK6uchar4iiPhS2_S2_)
        /*0090*/ 	.short	0x0380
        /*0092*/ 	.short	0x0028


	//----- nvinfo : EIATTR_SW_WAR
	.align		4
.L_55:
        /*0094*/ 	.byte	0x04, 0x36
        /*0096*/ 	.short	(.L_57 - .L_56)
.L_56:
        /*0098*/ 	.word	0x00000008
.L_57:


//--------------------- .nv.info._Z13gaussian_blurPKhPhiiPKfi --------------------------
	.section	.nv.info._Z13gaussian_blurPKhPhiiPKfi,"",@"SHT_CUDA_INFO"
	.sectionflags	@""
	.align	4


	//----- nvinfo : EIATTR_CUDA_API_VERSION
	.align		4
        /*0000*/ 	.byte	0x04, 0x37
        /*0002*/ 	.short	(.L_59 - .L_58)
.L_58:
        /*0004*/ 	.word	0x00000082


	//----- nvinfo : EIATTR_KPARAM_INFO
	.align		4
.L_59:
        /*0008*/ 	.byte	0x04, 0x17
        /*000a*/ 	.short	(.L_61 - .L_60)
.L_60:
        /*000c*/ 	.word	0x00000000
        /*0010*/ 	.short	0x0005
        /*0012*/ 	.short	0x0020
        /*0014*/ 	.byte	0x00, 0xf0, 0x11, 0x00


	//----- nvinfo : EIATTR_KPARAM_INFO
	.align		4
.L_61:
        /*0018*/ 	.byte	0x04, 0x17
        /*001a*/ 	.short	(.L_63 - .L_62)
.L_62:
        /*001c*/ 	.word	0x00000000
        /*0020*/ 	.short	0x0004
        /*0022*/ 	.short	0x0018
        /*0024*/ 	.byte	0x00, 0xf5, 0x21, 0x00


	//----- nvinfo : EIATTR_KPARAM_INFO
	.align		4
.L_63:
        /*0028*/ 	.byte	0x04, 0x17
        /*002a*/ 	.short	(.L_65 - .L_64)
.L_64:
        /*002c*/ 	.word	0x00000000
        /*0030*/ 	.short	0x0003
        /*0032*/ 	.short	0x0014
        /*0034*/ 	.byte	0x00, 0xf0, 0x11, 0x00


	//----- nvinfo : EIATTR_KPARAM_INFO
	.align		4
.L_65:
        /*0038*/ 	.byte	0x04, 0x17
        /*003a*/ 	.short	(.L_67 - .L_66)
.L_66:
        /*003c*/ 	.word	0x00000000
        /*0040*/ 	.short	0x0002
        /*0042*/ 	.short	0x0010
        /*0044*/ 	.byte	0x00, 0xf0, 0x11, 0x00


	//----- nvinfo : EIATTR_KPARAM_INFO
	.align		4
.L_67:
        /*0048*/ 	.byte	0x04, 0x17
        /*004a*/ 	.short	(.L_69 - .L_68)
.L_68:
        /*004c*/ 	.word	0x00000000
        /*0050*/ 	.short	0x0001
        /*0052*/ 	.short	0x0008
        /*0054*/ 	.byte	0x00, 0xf5, 0x21, 0x00


	//----- nvinfo : EIATTR_KPARAM_INFO
	.align		4
.L_69:
        /*0058*/ 	.byte	0x04, 0x17
        /*005a*/ 	.short	(.L_71 - .L_70)
.L_70:
        /*005c*/ 	.word	0x00000000
        /*0060*/ 	.short	0x0000
        /*0062*/ 	.short	0x0000
        /*0064*/ 	.byte	0x00, 0xf5, 0x21, 0x00


	//----- nvinfo : EIATTR_SPARSE_MMA_MASK
	.align		4
.L_71:
        /*0068*/ 	.byte	0x03, 0x50
        /*006a*/ 	.short	0x0000


	//----- nvinfo : EIATTR_MAXREG_COUNT
	.align		4
        /*006c*/ 	.byte	0x03, 0x1b
        /*006e*/ 	.short	0x00ff


	//----- nvinfo : EIATTR_MERCURY_ISA_VERSION
	.align		4
        /*0070*/ 	.byte	0x03, 0x5f
        /*0072*/ 	.short	0x0101


	//----- nvinfo : EIATTR_VRC_CTA_INIT_COUNT
	.align		4
        /*0074*/ 	.byte	0x02, 0x4a
	.zero		1
	.zero		1


	//----- nvinfo : EIATTR_EXIT_INSTR_OFFSETS
	.align		4
        /*0078*/ 	.byte	0x04, 0x1c
        /*007a*/ 	.short	(.L_73 - .L_72)


	//   ....[0]....
.L_72:
        /*007c*/ 	.word	0x000000d0


	//   ....[1]....
        /*0080*/ 	.word	0x00000e90


	//----- nvinfo : EIATTR_CBANK_PARAM_SIZE
	.align		4
.L_73:
        /*0084*/ 	.byte	0x03, 0x19
        /*0086*/ 	.short	0x0024


	//----- nvinfo : EIATTR_PARAM_CBANK
	.align		4
        /*0088*/ 	.byte	0x04, 0x0a
        /*008a*/ 	.short	(.L_75 - .L_74)
	.align		4
.L_74:
        /*008c*/ 	.word	index@(.nv.constant0._Z13gaussian_blurPKhPhiiPKfi)
        /*0090*/ 	.short	0x0380
        /*0092*/ 	.short	0x0024


	//----- nvinfo : EIATTR_SW_WAR
	.align		4
.L_75:
        /*0094*/ 	.byte	0x04, 0x36
        /*0096*/ 	.short	(.L_77 - .L_76)
.L_76:
        /*0098*/ 	.word	0x00000008
.L_77:


//--------------------- .nv.callgraph             --------------------------
	.section	.nv.callgraph,"",@"SHT_CUDA_CALLGRAPH"
	.align	4
	.sectionentsize	8
	.align		4
        /*0000*/ 	.word	0x00000000
	.align		4
        /*0004*/ 	.word	0xffffffff
	.align		4
        /*0008*/ 	.word	0x00000000
	.align		4
        /*000c*/ 	.word	0xfffffffe
	.align		4
        /*0010*/ 	.word	0x00000000
	.align		4
        /*0014*/ 	.word	0xfffffffd
	.align		4
        /*0018*/ 	.word	0x00000000
	.align		4
        /*001c*/ 	.word	0xfffffffc


//--------------------- .text._Z17recombineChannelsPKhS0_S0_P6uchar4ii --------------------------
	.section	.text._Z17recombineChannelsPKhS0_S0_P6uchar4ii,"ax",@progbits
	.align	128
        .global         _Z17recombineChannelsPKhS0_S0_P6uchar4ii
        .type           _Z17recombineChannelsPKhS0_S0_P6uchar4ii,@function
        .size           _Z17recombineChannelsPKhS0_S0_P6uchar4ii,(.L_x_10 - _Z17recombineChannelsPKhS0_S0_P6uchar4ii)
        .other          _Z17recombineChannelsPKhS0_S0_P6uchar4ii,@"STO_CUDA_ENTRY STV_DEFAULT"
_Z17recombineChannelsPKhS0_S0_P6uchar4ii:
.text._Z17recombineChannelsPKhS0_S0_P6uchar4ii:
[----:B------:R-:W-:Y:S01]  /*0000*/  LDC R1, c[0x0][0x37c] ;  /* 0x0000df00ff017b82 */ /* 0x000fe20000000800 */
[----:B------:R-:W0:Y:S07]  /*0010*/  S2R R2, SR_TID.Y ;  /* 0x0000000000027919 */ /* 0x000e2e0000002200 */
[----:B------:R-:W1:Y:S01]  /*0020*/  LDC R0, c[0x0][0x360] ;  /* 0x0000d800ff007b82 */ /* 0x000e620000000800 */
[----:B------:R-:W2:Y:S01]  /*0030*/  LDCU.64 UR6, c[0x0][0x3a0] ;  /* 0x00007400ff0677ac */ /* 0x000ea20008000a00 */
[----:B------:R-:W1:Y:S06]  /*0040*/  S2R R5, SR_TID.X ;  /* 0x0000000000057919 */ /* 0x000e6c0000002100 */
[----:B------:R-:W0:Y:S08]  /*0050*/  S2UR UR5, SR_CTAID.Y ;  /* 0x00000000000579c3 */ /* 0x000e300000002600 */
[----:B------:R-:W0:Y:S08]  /*0060*/  LDC R3, c[0x0][0x364] ;  /* 0x0000d900ff037b82 */ /* 0x000e300000000800 */
[----:B------:R-:W1:Y:S01]  /*0070*/  S2UR UR4, SR_CTAID.X ;  /* 0x00000000000479c3 */ /* 0x000e620000002500 */
[----:B0-----:R-:W-:-:S05]  /*0080*/  IMAD R3, R3, UR5, R2 ;  /* 0x0000000503037c24 */ /* 0x001fca000f8e0202 */
[----:B--2---:R-:W-:Y:S01]  /*0090*/  ISETP.GE.AND P0, PT, R3, UR6, PT ;  /* 0x0000000603007c0c */ /* 0x004fe2000bf06270 */
[----:B-1----:R-:W-:-:S04]  /*00a0*/  IMAD R0, R0, UR4, R5 ;  /* 0x0000000400007c24 */ /* 0x002fc8000f8e0205 */
[----:B------:R-:W-:Y:S01]  /*00b0*/  IMAD R11, R3, UR7, R0 ;  /* 0x00000007030b7c24 */ /* 0x000fe2000f8e0200 */
[----:B------:R-:W-:-:S13]  /*00c0*/  ISETP.GE.OR P0, PT, R0, UR7, P0 ;  /* 0x0000000700007c0c */ /* 0x000fda0008706670 */
[----:B------:R-:W-:Y:S05]  /*00d0*/  @P0 EXIT ;  /* 0x000000000000094d */ /* 0x000fea0003800000 */
[----:B------:R-:W0:Y:S01]  /*00e0*/  LDCU.128 UR8, c[0x0][0x380] ;  /* 0x00007000ff0877ac */ /* 0x000e220008000c00 */
[----:B------:R-:W-:Y:S01]  /*00f0*/  SHF.R.S32.HI R0, RZ, 0x1f, R11 ;  /* 0x0000001fff007819 */ /* 0x000fe2000001140b */
[----:B------:R-:W1:Y:S01]  /*0100*/  LDC.64 R2, c[0x0][0x398] ;  /* 0x0000e600ff027b82 */ /* 0x000e620000000a00 */
[----:B------:R-:W2:Y:S01]  /*0110*/  LDCU.64 UR6, c[0x0][0x390] ;  /* 0x00007200ff0677ac */ /* 0x000ea20008000a00 */
[----:B------:R-:W3:Y:S01]  /*0120*/  LDCU.64 UR4, c[0x0][0x358] ;  /* 0x00006b00ff0477ac */ /* 0x000ee20008000a00 */
[C---:B0-----:R-:W-:Y:S02]  /*0130*/  IADD3 R6, P0, PT, R11.reuse, UR8, RZ ;  /* 0x000000080b067c10 */ /* 0x041fe4000ff1e0ff */
[C---:B------:R-:W-:Y:S02]  /*0140*/  IADD3 R4, P1, PT, R11.reuse, UR10, RZ ;  /* 0x0000000a0b047c10 */ /* 0x040fe4000ff3e0ff */
[----:B--2---:R-:W-:Y:S02]  /*0150*/  IADD3 R8, P2, PT, R11, UR6, RZ ;  /* 0x000000060b087c10 */ /* 0x004fe4000ff5e0ff */
[----:B------:R-:W-:-:S02]  /*0160*/  IADD3.X R7, PT, PT, R0, UR9, RZ, P0, !PT ;  /* 0x0000000900077c10 */ /* 0x000fc400087fe4ff */
[C---:B------:R-:W-:Y:S02]  /*0170*/  IADD3.X R5, PT, PT, R0.reuse, UR11, RZ, P1, !PT ;  /* 0x0000000b00057c10 */ /* 0x040fe40008ffe4ff */
[----:B------:R-:W-:Y:S02]  /*0180*/  IADD3.X R9, PT, PT, R0, UR7, RZ, P2, !PT ;  /* 0x0000000700097c10 */ /* 0x000fe400097fe4ff */
[----:B---3--:R-:W2:Y:S04]  /*0190*/  LDG.E.U8 R7, desc[UR4][R6.64] ;  /* 0x0000000406077981 */ /* 0x008ea8000c1e1100 */
[----:B------:R-:W2:Y:S04]  /*01a0*/  LDG.E.U8 R4, desc[UR4][R4.64] ;  /* 0x0000000404047981 */ /* 0x000ea8000c1e1100 */
[----:B------:R-:W3:Y:S01]  /*01b0*/  LDG.E.U8 R8, desc[UR4][R8.64] ;  /* 0x0000000408087981 */ /* 0x000ee2000c1e1100 */
[----:B------:R-:W-:Y:S01]  /*01c0*/  UMOV UR6, 0x3340 ;  /* 0x0000334000067882 */ /* 0x000fe20000000000 */
[----:B-1----:R-:W-:-:S04]  /*01d0*/  IMAD.WIDE R2, R11, 0x4, R2 ;  /* 0x000000040b027825 */ /* 0x002fc800078e0202 */
[----:B------:R-:W-:Y:S01]  /*01e0*/  IMAD.U32 R13, RZ, RZ, UR6 ;  /* 0x00000006ff0d7e24 */ /* 0x000fe2000f8e00ff */
[----:B--2---:R-:W-:-:S04]  /*01f0*/  PRMT R0, R7, 0x3340, R4 ;  /* 0x0000334007007816 */ /* 0x004fc80000000004 */
[----:B---3--:R-:W-:-:S04]  /*0200*/  PRMT R13, R8, R13, 0xffff ;  /* 0x0000ffff080d7416 */ /* 0x008fc8000000000d */
[----:B------:R-:W-:-:S05]  /*0210*/  PRMT R13, R0, 0x5410, R13 ;  /* 0x00005410000d7816 */ /* 0x000fca000000000d */
[----:B------:R-:W-:Y:S01]  /*0220*/  STG.E desc[UR4][R2.64], R13 ;  /* 0x0000000d02007986 */ /* 0x000fe2000c101904 */
[----:B------:R-:W-:Y:S05]  /*0230*/  EXIT ;  /* 0x000000000000794d */ /* 0x000fea0003800000 */
.L_x_0:
[----:B------:R-:W-:-:S00]  /*0240*/  BRA `(.L_x_0) ;  /* 0xfffffffc00fc7947 */ /* 0x000fc0000383ffff */
[----:B------:R-:W-:-:S00]  /*0250*/  NOP ;  /* 0x0000000000007918 */ /* 0x000fc00000000000 */
        /* <DEDUP_REMOVED lines=10> */
.L_x_10:


//--------------------- .text._Z16separateChannelsPK6uchar4iiPhS2_S2_ --------------------------
	.section	.text._Z16separateChannelsPK6uchar4iiPhS2_S2_,"ax",@progbits
	.align	128
        .global         _Z16separateChannelsPK6uchar4iiPhS2_S2_
        .type           _Z16separateChannelsPK6uchar4iiPhS2_S2_,@function
        .size           _Z16separateChannelsPK6uchar4iiPhS2_S2_,(.L_x_11 - _Z16separateChannelsPK6uchar4iiPhS2_S2_)
        .other          _Z16separateChannelsPK6uchar4iiPhS2_S2_,@"STO_CUDA_ENTRY STV_DEFAULT"
_Z16separateChannelsPK6uchar4iiPhS2_S2_:
.text._Z16separateChannelsPK6uchar4iiPhS2_S2_:
[----:B------:R-:W-:Y:S01]  /*0000*/  LDC R1, c[0x0][0x37c] ;  /* 0x0000df00ff017b82 */ /* 0x000fe20000000800 */
[----:B------:R-:W0:Y:S01]  /*0010*/  S2R R5, SR_CTAID.Y ;  /* 0x0000000000057919 */ /* 0x000e220000002600 */
[----:B------:R-:W1:Y:S01]  /*0020*/  LDCU UR4, c[0x0][0x360] ;  /* 0x00006c00ff0477ac */ /* 0x000e620008000800 */
[----:B------:R-:W0:Y:S01]  /*0030*/  S2R R2, SR_TID.Y ;  /* 0x0000000000027919 */ /* 0x000e220000002200 */
[----:B------:R-:W0:Y:S01]  /*0040*/  LDCU UR5, c[0x0][0x364] ;  /* 0x00006c80ff0577ac */ /* 0x000e220008000800 */
[----:B------:R-:W1:Y:S01]  /*0050*/  S2R R0, SR_CTAID.X ;  /* 0x0000000000007919 */ /* 0x000e620000002500 */
[----:B------:R-:W2:Y:S01]  /*0060*/  LDCU.64 UR6, c[0x0][0x388] ;  /* 0x00007100ff0677ac */ /* 0x000ea20008000a00 */
[----:B------:R-:W1:Y:S01]  /*0070*/  S2R R3, SR_TID.X ;  /* 0x0000000000037919 */ /* 0x000e620000002100 */
[----:B0-----:R-:W-:-:S05]  /*0080*/  IMAD R5, R5, UR5, R2 ;  /* 0x0000000505057c24 */ /* 0x001fca000f8e0202 */
[----:B--2---:R-:W-:Y:S01]  /*0090*/  ISETP.GE.AND P0, PT, R5, UR6, PT ;  /* 0x0000000605007c0c */ /* 0x004fe2000bf06270 */
[----:B-1----:R-:W-:-:S05]  /*00a0*/  IMAD R0, R0, UR4, R3 ;  /* 0x0000000400007c24 */ /* 0x002fca000f8e0203 */
[----:B------:R-:W-:-:S13]  /*00b0*/  ISETP.GE.OR P0, PT, R0, UR7, P0 ;  /* 0x0000000700007c0c */ /* 0x000fda0008706670 */
[----:B------:R-:W-:Y:S05]  /*00c0*/  @P0 EXIT ;  /* 0x000000000000094d */ /* 0x000fea0003800000 */
[----:B------:R-:W0:Y:S01]  /*00d0*/  LDC.64 R2, c[0x0][0x380] ;  /* 0x0000e000ff027b82 */ /* 0x000e220000000a00 */
[----:B------:R-:W1:Y:S01]  /*00e0*/  LDCU.64 UR4, c[0x0][0x358] ;  /* 0x00006b00ff0477ac */ /* 0x000e620008000a00 */
[----:B------:R-:W-:Y:S01]  /*00f0*/  IMAD R9, R5, UR7, R0 ;  /* 0x0000000705097c24 */ /* 0x000fe2000f8e0200 */
[----:B------:R-:W2:Y:S03]  /*0100*/  LDCU.128 UR8, c[0x0][0x390] ;  /* 0x00007200ff0877ac */ /* 0x000ea60008000c00 */
[----:B0-----:R-:W-:-:S05]  /*0110*/  IMAD.WIDE R2, R9, 0x4, R2 ;  /* 0x0000000409027825 */ /* 0x001fca00078e0202 */
[----:B-1----:R-:W3:Y:S01]  /*0120*/  LDG.E.U8 R11, desc[UR4][R2.64] ;  /* 0x00000004020b7981 */ /* 0x002ee2000c1e1100 */
[----:B--2---:R-:W-:Y:S02]  /*0130*/  IADD3 R4, P0, PT, R9, UR8, RZ ;  /* 0x0000000809047c10 */ /* 0x004fe4000ff1e0ff */
[----:B------:R-:W-:-:S04]  /*0140*/  SHF.R.S32.HI R0, RZ, 0x1f, R9 ;  /* 0x0000001fff007819 */ /* 0x000fc80000011409 */
[----:B------:R-:W-:Y:S01]  /*0150*/  IADD3.X R5, PT, PT, R0, UR9, RZ, P0, !PT ;  /* 0x0000000900057c10 */ /* 0x000fe200087fe4ff */
[----:B------:R-:W0:Y:S04]  /*0160*/  LDCU.64 UR8, c[0x0][0x3a0] ;  /* 0x00007400ff0877ac */ /* 0x000e280008000a00 */
[----:B---3--:R-:W-:Y:S04]  /*0170*/  STG.E.U8 desc[UR4][R4.64], R11 ;  /* 0x0000000b04007986 */ /* 0x008fe8000c101104 */
[----:B------:R-:W2:Y:S01]  /*0180*/  LDG.E.U8 R13, desc[UR4][R2.64+0x1] ;  /* 0x00000104020d7981 */ /* 0x000ea2000c1e1100 */
[----:B------:R-:W-:-:S04]  /*0190*/  IADD3 R6, P0, PT, R9, UR10, RZ ;  /* 0x0000000a09067c10 */ /* 0x000fc8000ff1e0ff */
[----:B------:R-:W-:Y:S02]  /*01a0*/  IADD3.X R7, PT, PT, R0, UR11, RZ, P0, !PT ;  /* 0x0000000b00077c10 */ /* 0x000fe400087fe4ff */
[----:B0-----:R-:W-:-:S03]  /*01b0*/  IADD3 R8, P0, PT, R9, UR8, RZ ;  /* 0x0000000809087c10 */ /* 0x001fc6000ff1e0ff */
[----:B--2---:R-:W-:Y:S04]  /*01c0*/  STG.E.U8 desc[UR4][R6.64], R13 ;  /* 0x0000000d06007986 */ /* 0x004fe8000c101104 */
[----:B------:R-:W2:Y:S01]  /*01d0*/  LDG.E.U8 R15, desc[UR4][R2.64+0x2] ;  /* 0x00000204020f7981 */ /* 0x000ea2000c1e1100 */
[----:B------:R-:W-:-:S05]  /*01e0*/  IADD3.X R9, PT, PT, R0, UR9, RZ, P0, !PT ;  /* 0x0000000900097c10 */ /* 0x000fca00087fe4ff */
[----:B--2---:R-:W-:Y:S01]  /*01f0*/  STG.E.U8 desc[UR4][R8.64], R15 ;  /* 0x0000000f08007986 */ /* 0x004fe2000c101104 */
[----:B------:R-:W-:Y:S05]  /*0200*/  EXIT ;  /* 0x000000000000794d */ /* 0x000fea0003800000 */
.L_x_1:
        /* <DEDUP_REMOVED lines=15> */
.L_x_11:


//--------------------- .text._Z13gaussian_blurPKhPhiiPKfi --------------------------
	.section	.text._Z13gaussian_blurPKhPhiiPKfi,"ax",@progbits
	.align	128
        .global         _Z13gaussian_blurPKhPhiiPKfi
        .type           _Z13gaussian_blurPKhPhiiPKfi,@function
        .size           _Z13gaussian_blurPKhPhiiPKfi,(.L_x_12 - _Z13gaussian_blurPKhPhiiPKfi)
        .other          _Z13gaussian_blurPKhPhiiPKfi,@"STO_CUDA_ENTRY STV_DEFAULT"
_Z13gaussian_blurPKhPhiiPKfi:
.text._Z13gaussian_blurPKhPhiiPKfi:
[----:B------:R-:W-:Y:S01]  /*0000*/  LDC R1, c[0x0][0x37c] ;  /* 0x0000df00ff017b82 */ /* 0x000fe20000000800 */
[----:B------:R-:W0:Y:S07]  /*0010*/  S2R R3, SR_TID.Y ;  /* 0x0000000000037919 */ /* 0x000e2e0000002200 */
[----:B------:R-:W1:Y:S01]  /*0020*/  S2UR UR4, SR_CTAID.X ;  /* 0x00000000000479c3 */ /* 0x000e620000002500 */
[----:B------:R-:W1:Y:S01]  /*0030*/  LDCU UR5, c[0x0][0x360] ;  /* 0x00006c00ff0577ac */ /* 0x000e620008000800 */
[----:B------:R-:W2:Y:S01]  /*0040*/  S2R R7, SR_TID.X ;  /* 0x0000000000077919 */ /* 0x000ea20000002100 */
[----:B------:R-:W3:Y:S05]  /*0050*/  LDCU.64 UR10, c[0x0][0x390] ;  /* 0x00007200ff0a77ac */ /* 0x000eea0008000a00 */
[----:B------:R-:W0:Y:S08]  /*0060*/  S2UR UR6, SR_CTAID.Y ;  /* 0x00000000000679c3 */ /* 0x000e300000002600 */
[----:B------:R-:W0:Y:S01]  /*0070*/  LDC R0, c[0x0][0x364] ;  /* 0x0000d900ff007b82 */ /* 0x000e220000000800 */
[----:B-1----:R-:W-:Y:S01]  /*0080*/  UIMAD UR4, UR4, UR5, URZ ;  /* 0x00000005040472a4 */ /* 0x002fe2000f8e02ff */
[----:B0-----:R-:W-:-:S05]  /*0090*/  IMAD R0, R0, UR6, R3 ;  /* 0x0000000600007c24 */ /* 0x001fca000f8e0203 */
[----:B--2---:R-:W-:Y:S01]  /*00a0*/  VIADD R3, R7, UR4 ;  /* 0x0000000407037c36 */ /* 0x004fe20008000000 */
[----:B---3--:R-:W-:-:S04]  /*00b0*/  ISETP.GE.AND P0, PT, R0, UR10, PT ;  /* 0x0000000a00007c0c */ /* 0x008fc8000bf06270 */
[----:B------:R-:W-:-:S13]  /*00c0*/  ISETP.GE.OR P0, PT, R3, UR11, P0 ;  /* 0x0000000b03007c0c */ /* 0x000fda0008706670 */
[----:B------:R-:W-:Y:S05]  /*00d0*/  @P0 EXIT ;  /* 0x000000000000094d */ /* 0x000fea0003800000 */
[----:B------:R-:W0:Y:S01]  /*00e0*/  LDC R2, c[0x0][0x3a0] ;  /* 0x0000e800ff027b82 */ /* 0x000e220000000800 */
[----:B------:R-:W1:Y:S01]  /*00f0*/  LDCU.64 UR8, c[0x0][0x358] ;  /* 0x00006b00ff0877ac */ /* 0x000e620008000a00 */
[----:B------:R-:W-:Y:S01]  /*0100*/  IMAD.MOV.U32 R25, RZ, RZ, RZ ;  /* 0x000000ffff197224 */ /* 0x000fe200078e00ff */
[----:B0-----:R-:W-:-:S04]  /*0110*/  LEA.HI R2, R2, R2, RZ, 0x1 ;  /* 0x0000000202027211 */ /* 0x001fc800078f08ff */
[----:B------:R-:W-:-:S05]  /*0120*/  SHF.R.S32.HI R2, RZ, 0x1, R2 ;  /* 0x00000001ff027819 */ /* 0x000fca0000011402 */
[----:B------:R-:W-:-:S05]  /*0130*/  IMAD.MOV R5, RZ, RZ, -R2 ;  /* 0x000000ffff057224 */ /* 0x000fca00078e0a02 */
[----:B------:R-:W-:-:S13]  /*0140*/  ISETP.GE.AND P0, PT, R2, R5, PT ;  /* 0x000000050200720c */ /* 0x000fda0003f06270 */
[----:B-1----:R-:W-:Y:S05]  /*0150*/  @!P0 BRA `(.L_x_2) ;  /* 0x0000000c00308947 */ /* 0x002fea0003800000 */
[--C-:B------:R-:W-:Y:S01]  /*0160*/  IADD3 R9, PT, PT, R2, 0x1, R2.reuse ;  /* 0x0000000102097810 */ /* 0x100fe20007ffe002 */
[----:B------:R-:W-:Y:S01]  /*0170*/  IMAD.MOV.U32 R25, RZ, RZ, RZ ;  /* 0x000000ffff197224 */ /* 0x000fe200078e00ff */
[----:B------:R-:W-:Y:S01]  /*0180*/  IADD3 R6, PT, PT, R7, UR4, -R2 ;  /* 0x0000000407067c10 */ /* 0x000fe2000fffe802 */
[----:B------:R-:W-:Y:S01]  /*0190*/  IMAD.MOV.U32 R7, RZ, RZ, R5 ;  /* 0x000000ffff077224 */ /* 0x000fe200078e0005 */
[C---:B------:R-:W-:Y:S01]  /*01a0*/  LOP3.LUT R10, R9.reuse, 0xfffffff8, RZ, 0xc0, !PT ;  /* 0xfffffff8090a7812 */ /* 0x040fe200078ec0ff */
[----:B------:R-:W-:Y:S01]  /*01b0*/  UIADD3 UR5, UPT, UPT, UR10, -0x1, URZ ;  /* 0xffffffff0a057890 */ /* 0x000fe2000fffe0ff */
[C---:B------:R-:W-:Y:S01]  /*01c0*/  LOP3.LUT R8, R9.reuse, 0x7, RZ, 0xc0, !PT ;  /* 0x0000000709087812 */ /* 0x040fe200078ec0ff */
[----:B------:R-:W-:Y:S01]  /*01d0*/  UIADD3 UR6, UPT, UPT, UR11, -0x1, URZ ;  /* 0xffffffff0b067890 */ /* 0x000fe2000fffe0ff */
[----:B------:R-:W-:Y:S01]  /*01e0*/  LOP3.LUT R9, R9, 0x3, RZ, 0xc0, !PT ;  /* 0x0000000309097812 */ /* 0x000fe200078ec0ff */
[----:B------:R-:W-:-:S10]  /*01f0*/  IMAD.MOV R10, RZ, RZ, -R10 ;  /* 0x000000ffff0a7224 */ /* 0x000fd400078e0a0a */
.L_x_8:
[----:B------:R-:W0:Y:S01]  /*0200*/  LDCU UR7, c[0x0][0x3a0] ;  /* 0x00007400ff0777ac */ /* 0x000e220008000800 */
[C-C-:B------:R-:W-:Y:S01]  /*0210*/  IMAD.IADD R11, R2.reuse, 0x1, R2.reuse ;  /* 0x00000001020b7824 */ /* 0x140fe200078e0202 */
[C---:B------:R-:W-:Y:S01]  /*0220*/  VIADDMNMX R20, R7.reuse, R0, RZ, !PT ;  /* 0x0000000007147246 */ /* 0x040fe200078001ff */
[----:B------:R-:W-:Y:S01]  /*0230*/  IMAD.IADD R14, R2, 0x1, R7 ;  /* 0x00000001020e7824 */ /* 0x000fe200078e0207 */
[----:B------:R-:W-:Y:S01]  /*0240*/  ISETP.NE.AND P0, PT, R7, R2, PT ;  /* 0x000000020700720c */ /* 0x000fe20003f05270 */
[----:B------:R-:W-:Y:S01]  /*0250*/  IMAD.MOV.U32 R4, RZ, RZ, R5 ;  /* 0x000000ffff047224 */ /* 0x000fe200078e0005 */
[----:B------:R-:W-:Y:S01]  /*0260*/  ISETP.GE.U32.AND P1, PT, R11, 0x7, PT ;  /* 0x000000070b00780c */ /* 0x000fe20003f26070 */
[----:B------:R-:W-:Y:S01]  /*0270*/  VIADD R7, R7, 0x1 ;  /* 0x0000000107077836 */ /* 0x000fe20000000000 */
[----:B------:R-:W-:Y:S01]  /*0280*/  VIMNMX R20, PT, PT, R20, UR5, PT ;  /* 0x0000000514147c48 */ /* 0x000fe2000bfe0100 */
[----:B0-----:R-:W-:-:S10]  /*0290*/  IMAD R21, R14, UR7, R2 ;  /* 0x000000070e157c24 */ /* 0x001fd4000f8e0202 */
[----:B------:R-:W-:Y:S05]  /*02a0*/  @!P1 BRA `(.L_x_3) ;  /* 0x0000000400609947 */ /* 0x000fea0003800000 */
[----:B------:R-:W0:Y:S01]  /*02b0*/  LDC.64 R12, c[0x0][0x398] ;  /* 0x0000e600ff0c7b82 */ /* 0x000e220000000a00 */
[C---:B------:R-:W-:Y:S01]  /*02c0*/  IMAD.IADD R23, R2.reuse, 0x1, -R2 ;  /* 0x0000000102177824 */ /* 0x040fe200078e0a02 */
[----:B------:R-:W-:Y:S01]  /*02d0*/  IADD3 R22, PT, PT, -R2, 0x3, RZ ;  /* 0x0000000302167810 */ /* 0x000fe20007ffe1ff */
[----:B------:R-:W-:Y:S01]  /*02e0*/  IMAD.MOV.U32 R24, RZ, RZ, R10 ;  /* 0x000000ffff187224 */ /* 0x000fe200078e000a */
[----:B------:R-:W1:Y:S01]  /*02f0*/  LDCU UR14, c[0x0][0x394] ;  /* 0x00007280ff0e77ac */ /* 0x000e620008000800 */
[----:B------:R-:W-:Y:S02]  /*0300*/  IMAD R23, R14, UR7, R23 ;  /* 0x000000070e177c24 */ /* 0x000fe4000f8e0217 */
[----:B------:R-:W-:Y:S01]  /*0310*/  IMAD.MOV.U32 R4, RZ, RZ, R6 ;  /* 0x000000ffff047224 */ /* 0x000fe200078e0006 */
[----:B------:R-:W2:Y:S06]  /*0320*/  LDCU.64 UR12, c[0x0][0x380] ;  /* 0x00007000ff0c77ac */ /* 0x000eac0008000a00 */
.L_x_4:
[----:B------:R-:W-:-:S04]  /*0330*/  VIMNMX R14, PT, PT, RZ, R4, !PT ;  /* 0x00000004ff0e7248 */ /* 0x000fc80007fe0100 */
[----:B------:R-:W-:-:S05]  /*0340*/  VIMNMX R15, PT, PT, R14, UR6, PT ;  /* 0x000000060e0f7c48 */ /* 0x000fca000bfe0100 */
[----:B-1----:R-:W-:-:S05]  /*0350*/  IMAD R15, R20, UR14, R15 ;  /* 0x0000000e140f7c24 */ /* 0x002fca000f8e020f */
[----:B--2---:R-:W-:-:S04]  /*0360*/  IADD3 R18, P1, PT, R15, UR12, RZ ;  /* 0x0000000c0f127c10 */ /* 0x004fc8000ff3e0ff */
[----:B------:R-:W-:Y:S01]  /*0370*/  LEA.HI.X.SX32 R19, R15, UR13, 0x1, P1 ;  /* 0x0000000d0f137c11 */ /* 0x000fe200088f0eff */
[----:B0-----:R-:W-:-:S04]  /*0380*/  IMAD.WIDE R14, R23, 0x4, R12 ;  /* 0x00000004170e7825 */ /* 0x001fc800078e020c */
[----:B------:R-:W2:Y:S04]  /*0390*/  LDG.E.U8 R18, desc[UR8][R18.64] ;  /* 0x0000000812127981 */ /* 0x000ea8000c1e1100 */
[----:B------:R-:W3:Y:S01]  /*03a0*/  LDG.E R26, desc[UR8][R14.64] ;  /* 0x000000080e1a7981 */ /* 0x000ee2000c1e1900 */
[C---:B------:R-:W-:Y:S02]  /*03b0*/  VIADDMNMX R16, R4.reuse, 0x1, RZ, !PT ;  /* 0x0000000104107846 */ /* 0x040fe400078001ff */
[----:B------:R-:W-:Y:S02]  /*03c0*/  VIADDMNMX R27, R4, 0x2, RZ, !PT ;  /* 0x00000002041b7846 */ /* 0x000fe400078001ff */
[----:B------:R-:W-:Y:S02]  /*03d0*/  VIMNMX R17, PT, PT, R16, UR6, PT ;  /* 0x0000000610117c48 */ /* 0x000fe4000bfe0100 */
[----:B------:R-:W-:-:S03]  /*03e0*/  VIMNMX R27, PT, PT, R27, UR6, PT ;  /* 0x000000061b1b7c48 */ /* 0x000fc6000bfe0100 */
[----:B------:R-:W-:-:S05]  /*03f0*/  IMAD R17, R20, UR14, R17 ;  /* 0x0000000e14117c24 */ /* 0x000fca000f8e0211 */
[----:B------:R-:W-:-:S04]  /*0400*/  IADD3 R16, P1, PT, R17, UR12, RZ ;  /* 0x0000000c11107c10 */ /* 0x000fc8000ff3e0ff */
[----:B------:R-:W-:Y:S01]  /*0410*/  LEA.HI.X.SX32 R17, R17, UR13, 0x1, P1 ;  /* 0x0000000d11117c11 */ /* 0x000fe200088f0eff */
[----:B------:R-:W-:-:S04]  /*0420*/  IMAD R27, R20, UR14, R27 ;  /* 0x0000000e141b7c24 */ /* 0x000fc8000f8e021b */
[----:B------:R-:W4:Y:S01]  /*0430*/  LDG.E.U8 R16, desc[UR8][R16.64] ;  /* 0x0000000810107981 */ /* 0x000f22000c1e1100 */
[----:B--2---:R-:W-:Y:S02]  /*0440*/  I2FP.F32.U32 R28, R18 ;  /* 0x00000012001c7245 */ /* 0x004fe40000201000 */
[----:B------:R-:W-:-:S03]  /*0450*/  IADD3 R18, P1, PT, R27, UR12, RZ ;  /* 0x0000000c1b127c10 */ /* 0x000fc6000ff3e0ff */
[----:B---3--:R-:W-:Y:S02]  /*0460*/  FFMA R26, R28, R26, R25 ;  /* 0x0000001a1c1a7223 */ /* 0x008fe40000000019 */
[----:B------:R-:W2:Y:S01]  /*0470*/  LDG.E R28, desc[UR8][R14.64+0x4] ;  /* 0x000004080e1c7981 */ /* 0x000ea2000c1e1900 */
[----:B------:R-:W-:-:S03]  /*0480*/  LEA.HI.X.SX32 R19, R27, UR13, 0x1, P1 ;  /* 0x0000000d1b137c11 */ /* 0x000fc600088f0eff */
[----:B------:R-:W3:Y:S04]  /*0490*/  LDG.E R25, desc[UR8][R14.64+0x8] ;  /* 0x000008080e197981 */ /* 0x000ee8000c1e1900 */
[----:B------:R-:W5:Y:S01]  /*04a0*/  LDG.E.U8 R18, desc[UR8][R18.64] ;  /* 0x0000000812127981 */ /* 0x000f62000c1e1100 */
[----:B----4-:R-:W-:Y:S02]  /*04b0*/  I2FP.F32.U32 R27, R16 ;  /* 0x00000010001b7245 */ /* 0x010fe40000201000 */
[----:B------:R-:W-:-:S03]  /*04c0*/  VIADDMNMX R16, R4, 0x3, RZ, !PT ;  /* 0x0000000304107846 */ /* 0x000fc600078001ff */
[----:B--2---:R-:W-:Y:S01]  /*04d0*/  FFMA R26, R27, R28, R26 ;  /* 0x0000001c1b1a7223 */ /* 0x004fe2000000001a */
[----:B------:R-:W-:-:S05]  /*04e0*/  VIMNMX R27, PT, PT, R16, UR6, PT ;  /* 0x00000006101b7c48 */ /* 0x000fca000bfe0100 */
[----:B------:R-:W-:Y:S01]  /*04f0*/  IMAD R27, R20, UR14, R27 ;  /* 0x0000000e141b7c24 */ /* 0x000fe2000f8e021b */
[----:B-----5:R-:W-:-:S04]  /*0500*/  I2FP.F32.U32 R17, R18 ;  /* 0x0000001200117245 */ /* 0x020fc80000201000 */
[----:B------:R-:W-:Y:S01]  /*0510*/  IADD3 R16, P1, PT, R27, UR12, RZ ;  /* 0x0000000c1b107c10 */ /* 0x000fe2000ff3e0ff */
[----:B---3--:R-:W-:Y:S01]  /*0520*/  FFMA R25, R17, R25, R26 ;  /* 0x0000001911197223 */ /* 0x008fe2000000001a */
[----:B------:R-:W-:Y:S02]  /*0530*/  VIADDMNMX R28, R4, 0x4, RZ, !PT ;  /* 0x00000004041c7846 */ /* 0x000fe400078001ff */
[----:B------:R-:W-:Y:S02]  /*0540*/  LEA.HI.X.SX32 R17, R27, UR13, 0x1, P1 ;  /* 0x0000000d1b117c11 */ /* 0x000fe400088f0eff */
[----:B------:R-:W-:Y:S01]  /*0550*/  VIMNMX R19, PT, PT, R28, UR6, PT ;  /* 0x000000061c137c48 */ /* 0x000fe2000bfe0100 */
[----:B------:R-:W2:Y:S04]  /*0560*/  LDG.E R27, desc[UR8][R14.64+0xc] ;  /* 0x00000c080e1b7981 */ /* 0x000ea8000c1e1900 */
[----:B------:R0:W3:Y:S01]  /*0570*/  LDG.E.U8 R16, desc[UR8][R16.64] ;  /* 0x0000000810107981 */ /* 0x0000e2000c1e1100 */
[----:B------:R-:W-:-:S03]  /*0580*/  IMAD R19, R20, UR14, R19 ;  /* 0x0000000e14137c24 */ /* 0x000fc6000f8e0213 */
[----:B------:R-:W4:Y:S02]  /*0590*/  LDG.E R28, desc[UR8][R14.64+0x10] ;  /* 0x000010080e1c7981 */ /* 0x000f24000c1e1900 */
[----:B------:R-:W-:-:S04]  /*05a0*/  IADD3 R18, P1, PT, R19, UR12, RZ ;  /* 0x0000000c13127c10 */ /* 0x000fc8000ff3e0ff */
[----:B------:R-:W-:-:S05]  /*05b0*/  LEA.HI.X.SX32 R19, R19, UR13, 0x1, P1 ;  /* 0x0000000d13137c11 */ /* 0x000fca00088f0eff */
[----:B------:R-:W5:Y:S01]  /*05c0*/  LDG.E.U8 R18, desc[UR8][R18.64] ;  /* 0x0000000812127981 */ /* 0x000f62000c1e1100 */
[----:B0-----:R-:W-:-:S04]  /*05d0*/  VIADDMNMX R17, R4, 0x6, RZ, !PT ;  /* 0x0000000604117846 */ /* 0x001fc800078001ff */
[----:B------:R-:W-:-:S05]  /*05e0*/  VIMNMX R17, PT, PT, R17, UR6, PT ;  /* 0x0000000611117c48 */ /* 0x000fca000bfe0100 */
[----:B------:R-:W-:Y:S01]  /*05f0*/  IMAD R17, R20, UR14, R17 ;  /* 0x0000000e14117c24 */ /* 0x000fe2000f8e0211 */
[----:B---3--:R-:W-:-:S05]  /*0600*/  I2FP.F32.U32 R26, R16 ;  /* 0x00000010001a7245 */ /* 0x008fca0000201000 */
[----:B--2---:R-:W-:Y:S01]  /*0610*/  FFMA R25, R26, R27, R25 ;  /* 0x0000001b1a197223 */ /* 0x004fe20000000019 */
[----:B------:R-:W-:-:S04]  /*0620*/  VIADDMNMX R26, R4, 0x5, RZ, !PT ;  /* 0x00000005041a7846 */ /* 0x000fc800078001ff */
[----:B------:R-:W-:-:S05]  /*0630*/  VIMNMX R27, PT, PT, R26, UR6, PT ;  /* 0x000000061a1b7c48 */ /* 0x000fca000bfe0100 */
[----:B------:R-:W-:Y:S01]  /*0640*/  IMAD R16, R20, UR14, R27 ;  /* 0x0000000e14107c24 */ /* 0x000fe2000f8e021b */
[----:B-----5:R-:W-:Y:S01]  /*0650*/  I2FP.F32.U32 R26, R18 ;  /* 0x00000012001a7245 */ /* 0x020fe20000201000 */
[----:B------:R-:W2:Y:S03]  /*0660*/  LDG.E R27, desc[UR8][R14.64+0x1c] ;  /* 0x00001c080e1b7981 */ /* 0x000ea6000c1e1900 */
[----:B------:R-:W-:-:S04]  /*0670*/  IADD3 R18, P1, PT, R16, UR12, RZ ;  /* 0x0000000c10127c10 */ /* 0x000fc8000ff3e0ff */
[----:B------:R-:W-:Y:S02]  /*0680*/  LEA.HI.X.SX32 R19, R16, UR13, 0x1, P1 ;  /* 0x0000000d10137c11 */ /* 0x000fe400088f0eff */
[----:B------:R-:W-:Y:S01]  /*0690*/  VIADDMNMX R16, R4, 0x7, RZ, !PT ;  /* 0x0000000704107846 */ /* 0x000fe200078001ff */
[----:B----4-:R-:W-:Y:S02]  /*06a0*/  FFMA R28, R26, R28, R25 ;  /* 0x0000001c1a1c7223 */ /* 0x010fe40000000019 */
[----:B------:R-:W3:Y:S01]  /*06b0*/  LDG.E R25, desc[UR8][R14.64+0x14] ;  /* 0x000014080e197981 */ /* 0x000ee2000c1e1900 */
[----:B------:R-:W-:Y:S02]  /*06c0*/  VIMNMX R29, PT, PT, R16, UR6, PT ;  /* 0x00000006101d7c48 */ /* 0x000fe4000bfe0100 */
[C---:B------:R-:W-:Y:S01]  /*06d0*/  IADD3 R16, P1, PT, R17.reuse, UR12, RZ ;  /* 0x0000000c11107c10 */ /* 0x040fe2000ff3e0ff */
[----:B------:R0:W4:Y:S02]  /*06e0*/  LDG.E R26, desc[UR8][R14.64+0x18] ;  /* 0x000018080e1a7981 */ /* 0x000124000c1e1900 */
[----:B------:R-:W-:Y:S01]  /*06f0*/  IMAD R29, R20, UR14, R29 ;  /* 0x0000000e141d7c24 */ /* 0x000fe2000f8e021d */
[----:B------:R-:W-:Y:S01]  /*0700*/  LEA.HI.X.SX32 R17, R17, UR13, 0x1, P1 ;  /* 0x0000000d11117c11 */ /* 0x000fe200088f0eff */
[----:B------:R-:W5:Y:S04]  /*0710*/  LDG.E.U8 R18, desc[UR8][R18.64] ;  /* 0x0000000812127981 */ /* 0x000f68000c1e1100 */
[----:B------:R-:W2:Y:S01]  /*0720*/  LDG.E.U8 R16, desc[UR8][R16.64] ;  /* 0x0000000810107981 */ /* 0x000ea2000c1e1100 */
[----:B0-----:R-:W-:-:S04]  /*0730*/  IADD3 R14, P1, PT, R29, UR12, RZ ;  /* 0x0000000c1d0e7c10 */ /* 0x001fc8000ff3e0ff */
[----:B------:R-:W-:-:S05]  /*0740*/  LEA.HI.X.SX32 R15, R29, UR13, 0x1, P1 ;  /* 0x0000000d1d0f7c11 */ /* 0x000fca00088f0eff */
[----:B------:R-:W4:Y:S01]  /*0750*/  LDG.E.U8 R14, desc[UR8][R14.64] ;  /* 0x000000080e0e7981 */ /* 0x000f22000c1e1100 */
[----:B------:R-:W-:-:S05]  /*0760*/  VIADD R24, R24, 0x8 ;  /* 0x0000000818187836 */ /* 0x000fca0000000000 */
[----:B------:R-:W-:Y:S01]  /*0770*/  ISETP.NE.AND P1, PT, R24, RZ, PT ;  /* 0x000000ff1800720c */ /* 0x000fe20003f25270 */
[----:B------:R-:W-:Y:S02]  /*0780*/  VIADD R22, R22, 0x8 ;  /* 0x0000000816167836 */ /* 0x000fe40000000000 */
[----:B------:R-:W-:Y:S02]  /*0790*/  VIADD R4, R4, 0x8 ;  /* 0x0000000804047836 */ /* 0x000fe40000000000 */
[----:B------:R-:W-:Y:S01]  /*07a0*/  VIADD R23, R23, 0x8 ;  /* 0x0000000817177836 */ /* 0x000fe20000000000 */
[----:B-----5:R-:W-:Y:S02]  /*07b0*/  I2FP.F32.U32 R19, R18 ;  /* 0x0000001200137245 */ /* 0x020fe40000201000 */
[----:B--2---:R-:W-:-:S03]  /*07c0*/  I2FP.F32.U32 R18, R16 ;  /* 0x0000001000127245 */ /* 0x004fc60000201000 */
[----:B---3--:R-:W-:-:S04]  /*07d0*/  FFMA R19, R19, R25, R28 ;  /* 0x0000001913137223 */ /* 0x008fc8000000001c */
[----:B----4-:R-:W-:Y:S01]  /*07e0*/  FFMA R18, R18, R26, R19 ;  /* 0x0000001a12127223 */ /* 0x010fe20000000013 */
[----:B------:R-:W-:-:S05]  /*07f0*/  I2FP.F32.U32 R25, R14 ;  /* 0x0000000e00197245 */ /* 0x000fca0000201000 */
[----:B------:R-:W-:Y:S01]  /*0800*/  FFMA R25, R25, R27, R18 ;  /* 0x0000001b19197223 */ /* 0x000fe20000000012 */
[----:B------:R-:W-:Y:S06]  /*0810*/  @P1 BRA `(.L_x_4) ;  /* 0xfffffff800c41947 */ /* 0x000fec000383ffff */
[----:B------:R-:W-:-:S07]  /*0820*/  VIADD R4, R22, 0xfffffffd ;  /* 0xfffffffd16047836 */ /* 0x000fce0000000000 */
.L_x_3:
[----:B------:R-:W-:-:S13]  /*0830*/  ISETP.NE.AND P1, PT, R8, RZ, PT ;  /* 0x000000ff0800720c */ /* 0x000fda0003f25270 */
[----:B------:R-:W-:Y:S05]  /*0840*/  @!P1 BRA `(.L_x_5) ;  /* 0x0000000400709947 */ /* 0x000fea0003800000 */
[----:B------:R-:W-:Y:S01]  /*0850*/  VIADD R12, R8, 0xffffffff ;  /* 0xffffffff080c7836 */ /* 0x000fe20000000000 */
[----:B------:R-:W-:-:S04]  /*0860*/  ISETP.NE.AND P1, PT, R9, RZ, PT ;  /* 0x000000ff0900720c */ /* 0x000fc80003f25270 */
[----:B------:R-:W-:-:S13]  /*0870*/  ISETP.GE.U32.AND P2, PT, R12, 0x3, PT ;  /* 0x000000030c00780c */ /* 0x000fda0003f46070 */
[----:B------:R-:W-:Y:S05]  /*0880*/  @!P2 BRA `(.L_x_6) ;  /* 0x0000000000aca947 */ /* 0x000fea0003800000 */
[----:B------:R-:W0:Y:S01]  /*0890*/  LDCU UR7, c[0x0][0x394] ;  /* 0x00007280ff0777ac */ /* 0x000e220008000800 */
[--C-:B------:R-:W-:Y:S01]  /*08a0*/  IMAD.IADD R14, R3, 0x1, R4.reuse ;  /* 0x00000001030e7824 */ /* 0x100fe200078e0204 */
[----:B------:R-:W1:Y:S01]  /*08b0*/  LDC.64 R12, c[0x0][0x398] ;  /* 0x0000e600ff0c7b82 */ /* 0x000e620000000a00 */
[----:B------:R-:W-:Y:S01]  /*08c0*/  IMAD.IADD R23, R21, 0x1, R4 ;  /* 0x0000000115177824 */ /* 0x000fe200078e0204 */
[----:B------:R-:W2:Y:S02]  /*08d0*/  LDCU.64 UR12, c[0x0][0x380] ;  /* 0x00007000ff0c77ac */ /* 0x000ea40008000a00 */
[----:B------:R-:W-:Y:S02]  /*08e0*/  VIMNMX R15, PT, PT, RZ, R14, !PT ;  /* 0x0000000eff0f7248 */ /* 0x000fe40007fe0100 */
[----:B------:R-:W-:Y:S02]  /*08f0*/  VIADDMNMX R16, R14, 0x1, RZ, !PT ;  /* 0x000000010e107846 */ /* 0x000fe400078001ff */
[----:B------:R-:W-:-:S02]  /*0900*/  VIMNMX R15, PT, PT, R15, UR6, PT ;  /* 0x000000060f0f7c48 */ /* 0x000fc4000bfe0100 */
[----:B------:R-:W-:Y:S02]  /*0910*/  VIADDMNMX R18, R14, 0x2, RZ, !PT ;  /* 0x000000020e127846 */ /* 0x000fe400078001ff */
[----:B------:R-:W-:Y:S02]  /*0920*/  VIMNMX R17, PT, PT, R16, UR6, PT ;  /* 0x0000000610117c48 */ /* 0x000fe4000bfe0100 */
[----:B------:R-:W-:Y:S01]  /*0930*/  VIADDMNMX R14, R14, 0x3, RZ, !PT ;  /* 0x000000030e0e7846 */ /* 0x000fe200078001ff */
[----:B0-----:R-:W-:Y:S01]  /*0940*/  IMAD R19, R20, UR7, R15 ;  /* 0x0000000714137c24 */ /* 0x001fe2000f8e020f */
[----:B------:R-:W-:Y:S01]  /*0950*/  VIMNMX R15, PT, PT, R18, UR6, PT ;  /* 0x00000006120f7c48 */ /* 0x000fe2000bfe0100 */
[----:B------:R-:W-:Y:S01]  /*0960*/  IMAD R17, R20, UR7, R17 ;  /* 0x0000000714117c24 */ /* 0x000fe2000f8e0211 */
[----:B------:R-:W-:Y:S02]  /*0970*/  VIMNMX R27, PT, PT, R14, UR6, PT ;  /* 0x000000060e1b7c48 */ /* 0x000fe4000bfe0100 */
[----:B--2---:R-:W-:Y:S01]  /*0980*/  IADD3 R18, P3, PT, R19, UR12, RZ ;  /* 0x0000000c13127c10 */ /* 0x004fe2000ff7e0ff */
[C---:B------:R-:W-:Y:S01]  /*0990*/  IMAD R15, R20.reuse, UR7, R15 ;  /* 0x00000007140f7c24 */ /* 0x040fe2000f8e020f */
[----:B------:R-:W-:Y:S01]  /*09a0*/  IADD3 R16, P2, PT, R17, UR12, RZ ;  /* 0x0000000c11107c10 */ /* 0x000fe2000ff5e0ff */
[----:B------:R-:W-:Y:S01]  /*09b0*/  IMAD R24, R20, UR7, R27 ;  /* 0x0000000714187c24 */ /* 0x000fe2000f8e021b */
[----:B------:R-:W-:Y:S01]  /*09c0*/  LEA.HI.X.SX32 R19, R19, UR13, 0x1, P3 ;  /* 0x0000000d13137c11 */ /* 0x000fe200098f0eff */
[----:B-1----:R-:W-:Y:S01]  /*09d0*/  IMAD.WIDE R22, R23, 0x4, R12 ;  /* 0x0000000417167825 */ /* 0x002fe200078e020c */
[----:B------:R-:W-:-:S02]  /*09e0*/  IADD3 R14, P3, PT, R15, UR12, RZ ;  /* 0x0000000c0f0e7c10 */ /* 0x000fc4000ff7e0ff */
[----:B------:R-:W-:Y:S01]  /*09f0*/  LEA.HI.X.SX32 R17, R17, UR13, 0x1, P2 ;  /* 0x0000000d11117c11 */ /* 0x000fe200090f0eff */
[----:B------:R-:W2:Y:S01]  /*0a00*/  LDG.E.U8 R18, desc[UR8][R18.64] ;  /* 0x0000000812127981 */ /* 0x000ea2000c1e1100 */
[C---:B------:R-:W-:Y:S02]  /*0a10*/  IADD3 R12, P2, PT, R24.reuse, UR12, RZ ;  /* 0x0000000c180c7c10 */ /* 0x040fe4000ff5e0ff */
[----:B------:R-:W-:Y:S01]  /*0a20*/  LEA.HI.X.SX32 R15, R15, UR13, 0x1, P3 ;  /* 0x0000000d0f0f7c11 */ /* 0x000fe200098f0eff */
[----:B------:R-:W3:Y:S01]  /*0a30*/  LDG.E.U8 R16, desc[UR8][R16.64] ;  /* 0x0000000810107981 */ /* 0x000ee2000c1e1100 */
[----:B------:R-:W-:-:S03]  /*0a40*/  LEA.HI.X.SX32 R13, R24, UR13, 0x1, P2 ;  /* 0x0000000d180d7c11 */ /* 0x000fc600090f0eff */
[----:B------:R-:W4:Y:S04]  /*0a50*/  LDG.E R26, desc[UR8][R22.64] ;  /* 0x00000008161a7981 */ /* 0x000f28000c1e1900 */
[----:B------:R-:W5:Y:S04]  /*0a60*/  LDG.E.U8 R14, desc[UR8][R14.64] ;  /* 0x000000080e0e7981 */ /* 0x000f68000c1e1100 */
[----:B------:R-:W5:Y:S04]  /*0a70*/  LDG.E R27, desc[UR8][R22.64+0x4] ;  /* 0x00000408161b7981 */ /* 0x000f68000c1e1900 */
[----:B------:R-:W5:Y:S04]  /*0a80*/  LDG.E.U8 R12, desc[UR8][R12.64] ;  /* 0x000000080c0c7981 */ /* 0x000f68000c1e1100 */
[----:B------:R-:W5:Y:S04]  /*0a90*/  LDG.E R24, desc[UR8][R22.64+0x8] ;  /* 0x0000080816187981 */ /* 0x000f68000c1e1900 */
[----:B------:R-:W5:Y:S01]  /*0aa0*/  LDG.E R28, desc[UR8][R22.64+0xc] ;  /* 0x00000c08161c7981 */ /* 0x000f62000c1e1900 */
[----:B------:R-:W-:Y:S01]  /*0ab0*/  VIADD R4, R4, 0x4 ;  /* 0x0000000404047836 */ /* 0x000fe20000000000 */
[----:B--2---:R-:W-:-:S02]  /*0ac0*/  I2FP.F32.U32 R18, R18 ;  /* 0x0000001200127245 */ /* 0x004fc40000201000 */
[----:B---3--:R-:W-:-:S03]  /*0ad0*/  I2FP.F32.U32 R19, R16 ;  /* 0x0000001000137245 */ /* 0x008fc60000201000 */
[----:B----4-:R-:W-:Y:S01]  /*0ae0*/  FFMA R18, R18, R26, R25 ;  /* 0x0000001a12127223 */ /* 0x010fe20000000019 */
[----:B-----5:R-:W-:-:S03]  /*0af0*/  I2FP.F32.U32 R16, R14 ;  /* 0x0000000e00107245 */ /* 0x020fc60000201000 */
[----:B------:R-:W-:Y:S01]  /*0b00*/  FFMA R19, R19, R27, R18 ;  /* 0x0000001b13137223 */ /* 0x000fe20000000012 */
[----:B------:R-:W-:-:S03]  /*0b10*/  I2FP.F32.U32 R25, R12 ;  /* 0x0000000c00197245 */ /* 0x000fc60000201000 */
[----:B------:R-:W-:-:S04]  /*0b20*/  FFMA R16, R16, R24, R19 ;  /* 0x0000001810107223 */ /* 0x000fc80000000013 */
[----:B------:R-:W-:-:S07]  /*0b30*/  FFMA R25, R25, R28, R16 ;  /* 0x0000001c19197223 */ /* 0x000fce0000000010 */
.L_x_6:
[----:B------:R-:W-:Y:S05]  /*0b40*/  @!P1 BRA `(.L_x_5) ;  /* 0x0000000000b09947 */ /* 0x000fea0003800000 */
[----:B------:R-:W-:Y:S02]  /*0b50*/  ISETP.NE.AND P2, PT, R9, 0x1, PT ;  /* 0x000000010900780c */ /* 0x000fe40003f45270 */
[----:B------:R-:W-:-:S04]  /*0b60*/  LOP3.LUT R11, R11, 0x1, RZ, 0xc0, !PT ;  /* 0x000000010b0b7812 */ /* 0x000fc800078ec0ff */
[----:B------:R-:W-:-:S07]  /*0b70*/  ISETP.NE.U32.AND P1, PT, R11, 0x1, PT ;  /* 0x000000010b00780c */ /* 0x000fce0003f25070 */
[----:B------:R-:W-:Y:S06]  /*0b80*/  @!P2 BRA `(.L_x_7) ;  /* 0x000000000064a947 */ /* 0x000fec0003800000 */
[----:B------:R-:W0:Y:S01]  /*0b90*/  LDCU UR7, c[0x0][0x394] ;  /* 0x00007280ff0777ac */ /* 0x000e220008000800 */
[----:B------:R-:W-:Y:S01]  /*0ba0*/  IMAD.IADD R11, R3, 0x1, R4 ;  /* 0x00000001030b7824 */ /* 0x000fe200078e0204 */
[----:B------:R-:W1:Y:S01]  /*0bb0*/  LDC.64 R14, c[0x0][0x398] ;  /* 0x0000e600ff0e7b82 */ /* 0x000e620000000a00 */
[----:B------:R-:W2:Y:S03]  /*0bc0*/  LDCU.64 UR12, c[0x0][0x380] ;  /* 0x00007000ff0c77ac */ /* 0x000ea60008000a00 */
[----:B------:R-:W-:Y:S02]  /*0bd0*/  VIMNMX R12, PT, PT, RZ, R11, !PT ;  /* 0x0000000bff0c7248 */ /* 0x000fe40007fe0100 */
[----:B------:R-:W-:Y:S02]  /*0be0*/  VIADDMNMX R13, R11, 0x1, RZ, !PT ;  /* 0x000000010b0d7846 */ /* 0x000fe400078001ff */
[----:B------:R-:W-:-:S02]  /*0bf0*/  VIMNMX R11, PT, PT, R12, UR6, PT ;  /* 0x000000060c0b7c48 */ /* 0x000fc4000bfe0100 */
[----:B------:R-:W-:-:S03]  /*0c00*/  VIMNMX R13, PT, PT, R13, UR6, PT ;  /* 0x000000060d0d7c48 */ /* 0x000fc6000bfe0100 */
[C---:B0-----:R-:W-:Y:S02]  /*0c10*/  IMAD R11, R20.reuse, UR7, R11 ;  /* 0x00000007140b7c24 */ /* 0x041fe4000f8e020b */
[----:B------:R-:W-:Y:S02]  /*0c20*/  IMAD R18, R20, UR7, R13 ;  /* 0x0000000714127c24 */ /* 0x000fe4000f8e020d */
[----:B------:R-:W-:Y:S01]  /*0c30*/  IMAD.IADD R13, R21, 0x1, R4 ;  /* 0x00000001150d7824 */ /* 0x000fe200078e0204 */
[----:B--2---:R-:W-:Y:S02]  /*0c40*/  IADD3 R16, P2, PT, R11, UR12, RZ ;  /* 0x0000000c0b107c10 */ /* 0x004fe4000ff5e0ff */
[C---:B------:R-:W-:Y:S01]  /*0c50*/  IADD3 R12, P3, PT, R18.reuse, UR12, RZ ;  /* 0x0000000c120c7c10 */ /* 0x040fe2000ff7e0ff */
[----:B-1----:R-:W-:Y:S01]  /*0c60*/  IMAD.WIDE R14, R13, 0x4, R14 ;  /* 0x000000040d0e7825 */ /* 0x002fe200078e020e */
[----:B------:R-:W-:Y:S02]  /*0c70*/  LEA.HI.X.SX32 R17, R11, UR13, 0x1, P2 ;  /* 0x0000000d0b117c11 */ /* 0x000fe400090f0eff */
[----:B------:R-:W-:-:S02]  /*0c80*/  LEA.HI.X.SX32 R13, R18, UR13, 0x1, P3 ;  /* 0x0000000d120d7c11 */ /* 0x000fc400098f0eff */
[----:B------:R-:W2:Y:S04]  /*0c90*/  LDG.E R11, desc[UR8][R14.64] ;  /* 0x000000080e0b7981 */ /* 0x000ea8000c1e1900 */
[----:B------:R-:W3:Y:S04]  /*0ca0*/  LDG.E.U8 R16, desc[UR8][R16.64] ;  /* 0x0000000810107981 */ /* 0x000ee8000c1e1100 */
[----:B------:R-:W4:Y:S04]  /*0cb0*/  LDG.E.U8 R12, desc[UR8][R12.64] ;  /* 0x000000080c0c7981 */ /* 0x000f28000c1e1100 */
[----:B------:R-:W5:Y:S01]  /*0cc0*/  LDG.E R19, desc[UR8][R14.64+0x4] ;  /* 0x000004080e137981 */ /* 0x000f62000c1e1900 */
[----:B------:R-:W-:Y:S01]  /*0cd0*/  VIADD R4, R4, 0x2 ;  /* 0x0000000204047836 */ /* 0x000fe20000000000 */
[----:B---3--:R-:W-:-:S02]  /*0ce0*/  I2FP.F32.U32 R18, R16 ;  /* 0x0000001000127245 */ /* 0x008fc40000201000 */
[----:B----4-:R-:W-:-:S03]  /*0cf0*/  I2FP.F32.U32 R22, R12 ;  /* 0x0000000c00167245 */ /* 0x010fc60000201000 */
[----:B--2---:R-:W-:-:S04]  /*0d00*/  FFMA R11, R18, R11, R25 ;  /* 0x0000000b120b7223 */ /* 0x004fc80000000019 */
[----:B-----5:R-:W-:-:S07]  /*0d10*/  FFMA R25, R22, R19, R11 ;  /* 0x0000001316197223 */ /* 0x020fce000000000b */
.L_x_7:
[----:B------:R-:W-:Y:S05]  /*0d20*/  @!P1 BRA `(.L_x_5) ;  /* 0x0000000000389947 */ /* 0x000fea0003800000 */
[----:B------:R-:W0:Y:S01]  /*0d30*/  LDCU UR7, c[0x0][0x394] ;  /* 0x00007280ff0777ac */ /* 0x000e220008000800 */
[----:B------:R-:W1:Y:S01]  /*0d40*/  LDC.64 R12, c[0x0][0x398] ;  /* 0x0000e600ff0c7b82 */ /* 0x000e620000000a00 */
[----:B------:R-:W-:Y:S01]  /*0d50*/  VIADDMNMX R11, R4, R3, RZ, !PT ;  /* 0x00000003040b7246 */ /* 0x000fe200078001ff */
[----:B------:R-:W-:Y:S01]  /*0d60*/  IMAD.IADD R21, R21, 0x1, R4 ;  /* 0x0000000115157824 */ /* 0x000fe200078e0204 */
[----:B------:R-:W2:Y:S02]  /*0d70*/  LDCU.64 UR12, c[0x0][0x380] ;  /* 0x00007000ff0c77ac */ /* 0x000ea40008000a00 */
[----:B------:R-:W-:-:S05]  /*0d80*/  VIMNMX R11, PT, PT, R11, UR6, PT ;  /* 0x000000060b0b7c48 */ /* 0x000fca000bfe0100 */
[----:B0-----:R-:W-:-:S05]  /*0d90*/  IMAD R11, R20, UR7, R11 ;  /* 0x00000007140b7c24 */ /* 0x001fca000f8e020b */
[----:B--2---:R-:W-:Y:S01]  /*0da0*/  IADD3 R14, P1, PT, R11, UR12, RZ ;  /* 0x0000000c0b0e7c10 */ /* 0x004fe2000ff3e0ff */
[----:B-1----:R-:W-:-:S03]  /*0db0*/  IMAD.WIDE R12, R21, 0x4, R12 ;  /* 0x00000004150c7825 */ /* 0x002fc600078e020c */
[----:B------:R-:W-:-:S03]  /*0dc0*/  LEA.HI.X.SX32 R15, R11, UR13, 0x1, P1 ;  /* 0x0000000d0b0f7c11 */ /* 0x000fc600088f0eff */
[----:B------:R-:W2:Y:S04]  /*0dd0*/  LDG.E R12, desc[UR8][R12.64] ;  /* 0x000000080c0c7981 */ /* 0x000ea8000c1e1900 */
[----:B------:R-:W3:Y:S02]  /*0de0*/  LDG.E.U8 R14, desc[UR8][R14.64] ;  /* 0x000000080e0e7981 */ /* 0x000ee4000c1e1100 */
[----:B---3--:R-:W-:-:S05]  /*0df0*/  I2FP.F32.U32 R4, R14 ;  /* 0x0000000e00047245 */ /* 0x008fca0000201000 */
[----:B--2---:R-:W-:-:S07]  /*0e00*/  FFMA R25, R4, R12, R25 ;  /* 0x0000000c04197223 */ /* 0x004fce0000000019 */
.L_x_5:
[----:B------:R-:W-:Y:S05]  /*0e10*/  @P0 BRA `(.L_x_8) ;  /* 0xfffffff000f80947 */ /* 0x000fea000383ffff */
.L_x_2:
[----:B------:R-:W0:Y:S01]  /*0e20*/  LDCU UR5, c[0x0][0x394] ;  /* 0x00007280ff0577ac */ /* 0x000e220008000800 */
[----:B------:R-:W1:Y:S01]  /*0e30*/  F2I.U32.TRUNC.NTZ R25, R25 ;  /* 0x0000001900197305 */ /* 0x000e62000020f000 */
[----:B------:R-:W2:Y:S01]  /*0e40*/  LDCU.64 UR6, c[0x0][0x388] ;  /* 0x00007100ff0677ac */ /* 0x000ea20008000a00 */
[----:B0-----:R-:W-:-:S05]  /*0e50*/  IMAD R0, R0, UR5, R3 ;  /* 0x0000000500007c24 */ /* 0x001fca000f8e0203 */
[----:B--2---:R-:W-:-:S04]  /*0e60*/  IADD3 R2, P0, PT, R0, UR6, RZ ;  /* 0x0000000600027c10 */ /* 0x004fc8000ff1e0ff */
[----:B------:R-:W-:-:S05]  /*0e70*/  LEA.HI.X.SX32 R3, R0, UR7, 0x1, P0 ;  /* 0x0000000700037c11 */ /* 0x000fca00080f0eff */
[----:B-1----:R-:W-:Y:S01]  /*0e80*/  STG.E.U8 desc[UR8][R2.64], R25 ;  /* 0x0000001902007986 */ /* 0x002fe2000c101108 */
[----:B------:R-:W-:Y:S05]  /*0e90*/  EXIT ;  /* 0x000000000000794d */ /* 0x000fea0003800000 */
.L_x_9:
        /* <DEDUP_REMOVED lines=14> */
.L_x_12:


//--------------------- .nv.shared.reserved.0     --------------------------
	.section	.nv.shared.reserved.0,"aw",@nobits
	.weak		__nv_reservedSMEM_offset_0_alias
	.size		__nv_reservedSMEM_offset_0_alias, 0, 64
	.other		__nv_reservedSMEM_offset_0_alias,@"STO_CUDA_RESERVED_SHARED STV_DEFAULT"
__nv_reservedSMEM_offset_0_alias:
	.zero		0
	.zero		64


//--------------------- .nv.constant0._Z17recombineChannelsPKhS0_S0_P6uchar4ii --------------------------
	.section	.nv.constant0._Z17recombineChannelsPKhS0_S0_P6uchar4ii,"a",@progbits
	.sectionflags	@""
	.align	4
.nv.constant0._Z17recombineChannelsPKhS0_S0_P6uchar4ii:
	.zero		936


//--------------------- .nv.constant0._Z16separateChannelsPK6uchar4iiPhS2_S2_ --------------------------
	.section	.nv.constant0._Z16separateChannelsPK6uchar4iiPhS2_S2_,"a",@progbits
	.sectionflags	@""
	.align	4
.nv.constant0._Z16separateChannelsPK6uchar4iiPhS2_S2_:
	.zero		936


//--------------------- .nv.constant0._Z13gaussian_blurPKhPhiiPKfi --------------------------
	.section	.nv.constant0._Z13gaussian_blurPKhPhiiPKfi,"a",@progbits
	.sectionflags	@""
	.align	4
.nv.constant0._Z13gaussian_blurPKhPhiiPKfi:
	.zero		932


//--------------------- SYMBOLS --------------------------

	.type		.nv.reservedSmem.offset0,@object
	.size		.nv.reservedSmem.offset0,0x4
